// auto-generated by cutlass_sweep.gemm — config: {"arch": "sm_90", "cluster_m": 4, "cluster_n": 4, "dtype": "e4m3", "dtype_b": "e4m3", "layout": "nt", "stages": 0, "tile_k": 64, "tile_m": 256, "tile_n": 256}
#include "cutlass/cutlass.h"
#include "cutlass/gemm/collective/collective_builder.hpp"
#include "cutlass/gemm/device/gemm_universal_adapter.h"
#include "cutlass/gemm/kernel/gemm_universal.hpp"
#include "cutlass/epilogue/collective/collective_builder.hpp"

using ElemA = cutlass::float_e4m3_t;
using ElemB = cutlass::float_e4m3_t;
using ElemCD = cutlass::float_e4m3_t;
using Acc  = float;
using TileShape    = cute::Shape<cute::_256, cute::_256, cute::_64>;
using ClusterShape = cute::Shape<cute::_4, cute::_4, cute::_1>;

using CollectiveEpilogue = typename cutlass::epilogue::collective::CollectiveBuilder<
    cutlass::arch::Sm90, cutlass::arch::OpClassTensorOp,
    TileShape, ClusterShape,
    cutlass::epilogue::collective::EpilogueTileAuto,
    Acc, Acc,
    ElemCD, cutlass::layout::RowMajor, 128 / cutlass::sizeof_bits<ElemCD>::value,
    ElemCD, cutlass::layout::RowMajor, 128 / cutlass::sizeof_bits<ElemCD>::value,
    cutlass::epilogue::collective::EpilogueScheduleAuto
  >::CollectiveOp;

using CollectiveMainloop = typename cutlass::gemm::collective::CollectiveBuilder<
    cutlass::arch::Sm90, cutlass::arch::OpClassTensorOp,
    ElemA, cutlass::layout::RowMajor, 128 / cutlass::sizeof_bits<ElemA>::value,
    ElemB, cutlass::layout::ColumnMajor, 128 / cutlass::sizeof_bits<ElemB>::value,
    Acc,
    TileShape, ClusterShape,
    cutlass::gemm::collective::StageCountAutoCarveout<static_cast<int>(sizeof(typename CollectiveEpilogue::SharedStorage))>,
    cutlass::gemm::collective::KernelScheduleAuto
  >::CollectiveOp;

using GemmKernel = cutlass::gemm::kernel::GemmUniversal<
    cute::Shape<int,int,int,int>,
    CollectiveMainloop,
    CollectiveEpilogue
>;
using Gemm = cutlass::gemm::device::GemmUniversalAdapter<GemmKernel>;

// Force the device kernel symbol into the cubin without needing a host main.
auto* _anchor = &cutlass::device_kernel<GemmKernel>;


// ===== COMPILED SASS (sm_90a) =====

	.target	sm_90a

	.elftype	@"ET_EXEC"


//--------------------- .note.nv.tkinfo           --------------------------
	.section	.note.nv.tkinfo,"",@"SHT_NOTE"
	.sectionflags	@"SHF_NOTE_NV_TKINFO"
	.tkinfo
        /*0018*/ 	.word	0x00000002
        /*0030*/ 	.string	""
        /*0030*/ 	.string	"ptxas"
        /*0030*/ 	.string	"Cuda compilation tools, release 13.0, V13.0.88"
        /*0030*/ 	.string	"Build cuda_13.0.r13.0/compiler.36424714_0"
        /*0030*/ 	.string	"-arch sm_90a -m 64 "



//--------------------- .note.nv.cuinfo           --------------------------
	.section	.note.nv.cuinfo,"",@"SHT_NOTE"
	.sectionflags	@"SHF_NOTE_NV_CUINFO"
        /*0018*/ 	.short	0x0002
        /*001a*/ 	.short	0x005a
        /*001c*/ 	.short	0x0082
	.zero		2


//--------------------- .nv.info                  --------------------------
	.section	.nv.info,"",@"SHT_CUDA_INFO"
	.align	4


	//----- nvinfo : EIATTR_REGCOUNT
	.align		4
        /*0000*/ 	.byte	0x04, 0x2f
        /*0002*/ 	.short	(.L_12 - .L_11)
	.align		4
.L_11:
        /*0004*/ 	.word	index@(_ZN7cutlass13device_kernelINS_4gemm6kernel13GemmUniversalIN4cute5tupleIJiiiiEEENS1_10collective13CollectiveMmaINS1_37MainloopSm90TmaGmmaWarpSpecializedFP8ILi7ENS5_IJNS4_1CILi4EEESB_NSA_ILi1EEEEEENS1_35KernelTmaWarpSpecializedCooperativeEEENS5_IJNSA_ILi256EEESG_NSA_ILi64EEEEEENS_12float_e4m3_tENS5_IJlSC_lEEESJ_SK_NS4_8TiledMMAINS4_8MMA_AtomIJNS4_4SM904GMMA31MMA_64x256x32_F32E4M3E4M3_SS_TNILNSO_7ScaleInE1ELSQ_1EEEEEENS4_6LayoutINS5_IJNSA_ILi2EEESC_SC_EEENS5_IJSC_NSA_ILi0EEESW_EEEEENS5_IJNS4_10UnderscoreESZ_SZ_EEEEENS4_23SM90_TMA_LOAD_MULTICASTENS4_14ComposedLayoutINS4_7SwizzleILi2ELi4ELi3EEENS4_18smem_ptr_flag_bitsILi8EEENST_INS5_IJNSA_ILi8EEESH_EEENS5_IJSH_SC_EEEEEEEvNS4_8identityES12_S1C_vS1D_EENS_8epilogue10collective6detail29Sm90TmaWarpSpecializedAdapterINS1G_15DefaultEpilogueISJ_SK_SK_NS1F_6thread17LinearCombinationISJ_Li1EffLNS1K_9ScaleType4KindE0ELNS_15FloatRoundStyleE2ESJ_EENS1_15EpilogueDefaultEEEEEvvEEEEvNT_6ParamsE)
        /*0008*/ 	.word	0x000000a8


	//----- nvinfo : EIATTR_FRAME_SIZE
	.align		4
.L_12:
        /*000c*/ 	.byte	0x04, 0x11
        /*000e*/ 	.short	(.L_14 - .L_13)
	.align		4
.L_13:
        /*0010*/ 	.word	index@(_ZN7cutlass13device_kernelINS_4gemm6kernel13GemmUniversalIN4cute5tupleIJiiiiEEENS1_10collective13CollectiveMmaINS1_37MainloopSm90TmaGmmaWarpSpecializedFP8ILi7ENS5_IJNS4_1CILi4EEESB_NSA_ILi1EEEEEENS1_35KernelTmaWarpSpecializedCooperativeEEENS5_IJNSA_ILi256EEESG_NSA_ILi64EEEEEENS_12float_e4m3_tENS5_IJlSC_lEEESJ_SK_NS4_8TiledMMAINS4_8MMA_AtomIJNS4_4SM904GMMA31MMA_64x256x32_F32E4M3E4M3_SS_TNILNSO_7ScaleInE1ELSQ_1EEEEEENS4_6LayoutINS5_IJNSA_ILi2EEESC_SC_EEENS5_IJSC_NSA_ILi0EEESW_EEEEENS5_IJNS4_10UnderscoreESZ_SZ_EEEEENS4_23SM90_TMA_LOAD_MULTICASTENS4_14ComposedLayoutINS4_7SwizzleILi2ELi4ELi3EEENS4_18smem_ptr_flag_bitsILi8EEENST_INS5_IJNSA_ILi8EEESH_EEENS5_IJSH_SC_EEEEEEEvNS4_8identityES12_S1C_vS1D_EENS_8epilogue10collective6detail29Sm90TmaWarpSpecializedAdapterINS1G_15DefaultEpilogueISJ_SK_SK_NS1F_6thread17LinearCombinationISJ_Li1EffLNS1K_9ScaleType4KindE0ELNS_15FloatRoundStyleE2ESJ_EENS1_15EpilogueDefaultEEEEEvvEEEEvNT_6ParamsE)
        /*0014*/ 	.word	0x00000878


	//----- nvinfo : EIATTR_MIN_STACK_SIZE
	.align		4
.L_14:
        /*0018*/ 	.byte	0x04, 0x12
        /*001a*/ 	.short	(.L_16 - .L_15)
	.align		4
.L_15:
        /*001c*/ 	.word	index@(_ZN7cutlass13device_kernelINS_4gemm6kernel13GemmUniversalIN4cute5tupleIJiiiiEEENS1_10collective13CollectiveMmaINS1_37MainloopSm90TmaGmmaWarpSpecializedFP8ILi7ENS5_IJNS4_1CILi4EEESB_NSA_ILi1EEEEEENS1_35KernelTmaWarpSpecializedCooperativeEEENS5_IJNSA_ILi256EEESG_NSA_ILi64EEEEEENS_12float_e4m3_tENS5_IJlSC_lEEESJ_SK_NS4_8TiledMMAINS4_8MMA_AtomIJNS4_4SM904GMMA31MMA_64x256x32_F32E4M3E4M3_SS_TNILNSO_7ScaleInE1ELSQ_1EEEEEENS4_6LayoutINS5_IJNSA_ILi2EEESC_SC_EEENS5_IJSC_NSA_ILi0EEESW_EEEEENS5_IJNS4_10UnderscoreESZ_SZ_EEEEENS4_23SM90_TMA_LOAD_MULTICASTENS4_14ComposedLayoutINS4_7SwizzleILi2ELi4ELi3EEENS4_18smem_ptr_flag_bitsILi8EEENST_INS5_IJNSA_ILi8EEESH_EEENS5_IJSH_SC_EEEEEEEvNS4_8identityES12_S1C_vS1D_EENS_8epilogue10collective6detail29Sm90TmaWarpSpecializedAdapterINS1G_15DefaultEpilogueISJ_SK_SK_NS1F_6thread17LinearCombinationISJ_Li1EffLNS1K_9ScaleType4KindE0ELNS_15FloatRoundStyleE2ESJ_EENS1_15EpilogueDefaultEEEEEvvEEEEvNT_6ParamsE)
        /*0020*/ 	.word	0x00000878
.L_16:


//--------------------- .nv.compat                --------------------------
	.section	.nv.compat,"",@"SHT_CUDA_COMPAT_INFO"
	.align	4
        /*0000*/ 	.byte	0x02, 0x09, 0x01, 0x00, 0x02, 0x02, 0x04, 0x00, 0x02, 0x05, 0x05, 0x00, 0x03, 0x07, 0x01, 0x01
        /*0010*/ 	.byte	0x02, 0x03, 0x01, 0x00, 0x02, 0x06, 0x01, 0x00, 0x04, 0x0b, 0x08, 0x00, 0x00, 0x00, 0x00, 0x00
        /*0020*/ 	.byte	0x00, 0x00, 0x00, 0x00


//--------------------- .nv.info._ZN7cutlass13device_kernelINS_4gemm6kernel13GemmUniversalIN4cute5tupleIJiiiiEEENS1_10collective13CollectiveMmaINS1_37MainloopSm90TmaGmmaWarpSpecializedFP8ILi7ENS5_IJNS4_1CILi4EEESB_NSA_ILi1EEEEEENS1_35KernelTmaWarpSpecializedCooperativeEEENS5_IJNSA_ILi256EEESG_NSA_ILi64EEEEEENS_12float_e4m3_tENS5_IJlSC_lEEESJ_SK_NS4_8TiledMMAINS4_8MMA_AtomIJNS4_4SM904GMMA31MMA_64x256x32_F32E4M3E4M3_SS_TNILNSO_7ScaleInE1ELSQ_1EEEEEENS4_6LayoutINS5_IJNSA_ILi2EEESC_SC_EEENS5_IJSC_NSA_ILi0EEESW_EEEEENS5_IJNS4_10UnderscoreESZ_SZ_EEEEENS4_23SM90_TMA_LOAD_MULTICASTENS4_14ComposedLayoutINS4_7SwizzleILi2ELi4ELi3EEENS4_18smem_ptr_flag_bitsILi8EEENST_INS5_IJNSA_ILi8EEESH_EEENS5_IJSH_SC_EEEEEEEvNS4_8identityES12_S1C_vS1D_EENS_8epilogue10collective6detail29Sm90TmaWarpSpecializedAdapterINS1G_15DefaultEpilogueISJ_SK_SK_NS1F_6thread17LinearCombinationISJ_Li1EffLNS1K_9ScaleType4KindE0ELNS_15FloatRoundStyleE2ESJ_EENS1_15EpilogueDefaultEEEEEvvEEEEvNT_6ParamsE --------------------------
	.section	.nv.info._ZN7cutlass13device_kernelINS_4gemm6kernel13GemmUniversalIN4cute5tupleIJiiiiEEENS1_10collective13CollectiveMmaINS1_37MainloopSm90TmaGmmaWarpSpecializedFP8ILi7ENS5_IJNS4_1CILi4EEESB_NSA_ILi1EEEEEENS1_35KernelTmaWarpSpecializedCooperativeEEENS5_IJNSA_ILi256EEESG_NSA_ILi64EEEEEENS_12float_e4m3_tENS5_IJlSC_lEEESJ_SK_NS4_8TiledMMAINS4_8MMA_AtomIJNS4_4SM904GMMA31MMA_64x256x32_F32E4M3E4M3_SS_TNILNSO_7ScaleInE1ELSQ_1EEEEEENS4_6LayoutINS5_IJNSA_ILi2EEESC_SC_EEENS5_IJSC_NSA_ILi0EEESW_EEEEENS5_IJNS4_10UnderscoreESZ_SZ_EEEEENS4_23SM90_TMA_LOAD_MULTICASTENS4_14ComposedLayoutINS4_7SwizzleILi2ELi4ELi3EEENS4_18smem_ptr_flag_bitsILi8EEENST_INS5_IJNSA_ILi8EEESH_EEENS5_IJSH_SC_EEEEEEEvNS4_8identityES12_S1C_vS1D_EENS_8epilogue10collective6detail29Sm90TmaWarpSpecializedAdapterINS1G_15DefaultEpilogueISJ_SK_SK_NS1F_6thread17LinearCombinationISJ_Li1EffLNS1K_9ScaleType4KindE0ELNS_15FloatRoundStyleE2ESJ_EENS1_15EpilogueDefaultEEEEEvvEEEEvNT_6ParamsE,"",@"SHT_CUDA_INFO"
	.sectionflags	@""
	.align	4


	//----- nvinfo : EIATTR_CUDA_API_VERSION
	.align		4
        /*0000*/ 	.byte	0x04, 0x37
        /*0002*/ 	.short	(.L_18 - .L_17)
.L_17:
        /*0004*/ 	.word	0x00000082


	//----- nvinfo : EIATTR_KPARAM_INFO
	.align		4
.L_18:
        /*0008*/ 	.byte	0x04, 0x17
        /*000a*/ 	.short	(.L_20 - .L_19)
.L_19:
        /*000c*/ 	.word	0x00000000
        /*0010*/ 	.short	0x0000
        /*0012*/ 	.short	0x0070
        /*0014*/ 	.byte	0x00, 0xf0, 0x01, 0x10


	//----- nvinfo : EIATTR_SPARSE_MMA_MASK
	.align		4
.L_20:
        /*0018*/ 	.byte	0x03, 0x50
        /*001a*/ 	.short	0x0000


	//----- nvinfo : EIATTR_MAXREG_COUNT
	.align		4
        /*001c*/ 	.byte	0x03, 0x1b
        /*001e*/ 	.short	0x00a8


	//----- nvinfo : EIATTR_NUM_BARRIERS
	.align		4
        /*0020*/ 	.byte	0x02, 0x4c
        /*0022*/ 	.byte	0x01
	.zero		1


	//----- nvinfo : EIATTR_ANNOTATIONS
	.align		4
        /*0024*/ 	.byte	0x04, 0x55
        /*0026*/ 	.short	(.L_22 - .L_21)


	//   ....[0]....
.L_21:
        /*0028*/ 	.word	0x00000001
        /*002c*/ 	.byte	0x90, 0x07, 0x00, 0x00, 0x01, 0x00, 0x00, 0x00, 0x80, 0x08, 0x00, 0x00, 0x01, 0x00, 0x00, 0x00
        /* <DEDUP_REMOVED lines=1583> */
        /*632c*/ 	.byte	0x30, 0x58, 0x02, 0x00


	//----- nvinfo : EIATTR_MERCURY_ISA_VERSION
	.align		4
.L_22:
        /*6330*/ 	.byte	0x03, 0x5f
        /*6332*/ 	.short	0x0101


	//----- nvinfo : EIATTR_INT_WARP_WIDE_INSTR_OFFSETS
	.align		4
        /*6334*/ 	.byte	0x04, 0x31
        /*6336*/ 	.short	(.L_24 - .L_23)


	//   ....[0]....
.L_23:
        /*6338*/ 	.word	0x000005d0


	//   ....[1]....
        /*633c*/ 	.word	0x000005e0


	//   ....[2]....
        /*6340*/ 	.word	0x00000760


	//----- nvinfo : EIATTR_COOP_GROUP_MASK_REGIDS
	.align		4
.L_24:
        /*6344*/ 	.byte	0x04, 0x29
        /*6346*/ 	.short	(.L_26 - .L_25)


	//   ....[0]....
.L_25:
        /*6348*/ 	.word	0xffffffff


	//   ....[1]....
        /*634c*/ 	.word	0xffffffff


	//   ....[2]....
        /*6350*/ 	.word	0xffffffff


	//   ....[3]....
        /*6354*/ 	.word	0xffffffff


	//   ....[4]....
        /*6358*/ 	.word	0xffffffff


	//   ....[5]....
        /*635c*/ 	.word	0xffffffff


	//----- nvinfo : EIATTR_COOP_GROUP_INSTR_OFFSETS
	.align		4
.L_26:
        /*6360*/ 	.byte	0x04, 0x28
        /*6362*/ 	.short	(.L_28 - .L_27)


	//   ....[0]....
.L_27:
        /*6364*/ 	.word	0x00000070


	//   ....[1]....
        /*6368*/ 	.word	0x00000080


	//   ....[2]....
        /*636c*/ 	.word	0x000001a0


	//   ....[3]....
        /*6370*/ 	.word	0x00000430


	//   ....[4]....
        /*6374*/ 	.word	0x000008c0


	//   ....[5]....
        /*6378*/ 	.word	0x00002a10


	//----- nvinfo : EIATTR_REG_RECONFIG
	.align		4
.L_28:
        /*637c*/ 	.byte	0x01, 0x54
	.zero		2


	//----- nvinfo : EIATTR_MBARRIER_INSTR_OFFSETS
	.align		4
        /*6380*/ 	.byte	0x04, 0x39
        /*6382*/ 	.short	(.L_30 - .L_29)


	//   ....[0]....
.L_29:
        /*6384*/ 	.word	0x00000340
        /*6388*/ 	.word	0x000000ff
        /*638c*/ 	.word	0x00000000
        /*6390*/ 	.short	0x0100
        /*6392*/ 	.byte	0x09
	.zero		1


	//   ....[1]....
        /*6394*/ 	.word	0x00000350
        /*6398*/ 	.word	0x000000ff
        /*639c*/ 	.word	0x00000038
        /*63a0*/ 	.short	0x0100
        /*63a2*/ 	.byte	0x09
	.zero		1


	//   ....[2]....
        /*63a4*/ 	.word	0x00000360
        /*63a8*/ 	.word	0x000000ff
        /*63ac*/ 	.word	0x00000008
        /*63b0*/ 	.short	0x0100
        /*63b2*/ 	.byte	0x09
	.zero		1


	//   ....[3]....
        /*63b4*/ 	.word	0x00000370
        /*63b8*/ 	.word	0x000000ff
        /*63bc*/ 	.word	0x00000040
        /*63c0*/ 	.short	0x0100
        /*63c2*/ 	.byte	0x09
	.zero		1


	//   ....[4]....
        /*63c4*/ 	.word	0x00000380
        /*63c8*/ 	.word	0x000000ff
        /*63cc*/ 	.word	0x00000010
        /*63d0*/ 	.short	0x0100
        /*63d2*/ 	.byte	0x09
	.zero		1


	//   ....[5]....
        /*63d4*/ 	.word	0x00000390
        /*63d8*/ 	.word	0x000000ff
        /*63dc*/ 	.word	0x00000048
        /*63e0*/ 	.short	0x0100
        /*63e2*/ 	.byte	0x09
	.zero		1


	//   ....[6]....
        /*63e4*/ 	.word	0x000003a0
        /*63e8*/ 	.word	0x000000ff
        /*63ec*/ 	.word	0x00000018
        /*63f0*/ 	.short	0x0100
        /*63f2*/ 	.byte	0x09
	.zero		1


	//   ....[7]....
        /*63f4*/ 	.word	0x000003b0
        /*63f8*/ 	.word	0x000000ff
        /*63fc*/ 	.word	0x00000050
        /*6400*/ 	.short	0x0100
        /*6402*/ 	.byte	0x09
	.zero		1


	//   ....[8]....
        /*6404*/ 	.word	0x000003c0
        /*6408*/ 	.word	0x000000ff
        /*640c*/ 	.word	0x00000020
        /*6410*/ 	.short	0x0100
        /*6412*/ 	.byte	0x09
	.zero		1


	//   ....[9]....
        /*6414*/ 	.word	0x000003d0
        /*6418*/ 	.word	0x000000ff
        /*641c*/ 	.word	0x00000058
        /*6420*/ 	.short	0x0100
        /*6422*/ 	.byte	0x09
	.zero		1


	//   ....[10]....
        /*6424*/ 	.word	0x000003e0
        /*6428*/ 	.word	0x000000ff
        /*642c*/ 	.word	0x00000028
        /*6430*/ 	.short	0x0100
        /*6432*/ 	.byte	0x09
	.zero		1


	//   ....[11]....
        /*6434*/ 	.word	0x000003f0
        /*6438*/ 	.word	0x000000ff
        /*643c*/ 	.word	0x00000060
        /*6440*/ 	.short	0x0100
        /*6442*/ 	.byte	0x09
	.zero		1


	//   ....[12]....
        /*6444*/ 	.word	0x00000400
        /*6448*/ 	.word	0x000000ff
        /*644c*/ 	.word	0x00000030
        /*6450*/ 	.short	0x0100
        /*6452*/ 	.byte	0x09
	.zero		1


	//   ....[13]....
        /*6454*/ 	.word	0x00000410
        /*6458*/ 	.word	0x000000ff
        /*645c*/ 	.word	0x00000068
        /*6460*/ 	.short	0x0100
        /*6462*/ 	.byte	0x09
	.zero		1


	//   ....[14]....
        /*6464*/ 	.word	0x000007e0
        /*6468*/ 	.word	0x000000ff
        /*646c*/ 	.word	0x00000080
        /*6470*/ 	.short	0x0100
        /*6472*/ 	.byte	0x06
	.zero		1


	//   ....[15]....
        /*6474*/ 	.word	0x00000840
        /*6478*/ 	.word	0x000000ff
        /*647c*/ 	.word	0x00000088
        /*6480*/ 	.short	0x0100
        /*6482*/ 	.byte	0x06
	.zero		1


	//   ....[16]....
        /*6484*/ 	.word	0x00002e10
        /*6488*/ 	.word	0x000000ff
        /*648c*/ 	.word	0x00000000
        /*6490*/ 	.short	0x010a
        /*6492*/ 	.byte	0x06
	.zero		1


	//   ....[17]....
        /*6494*/ 	.word	0x00002e50
        /*6498*/ 	.word	0x000000ff
        /*649c*/ 	.word	0x00000000
        /*64a0*/ 	.short	0x010a
        /*64a2*/ 	.byte	0x06
	.zero		1


	//   ....[18]....
        /*64a4*/ 	.word	0x000071c0
        /*64a8*/ 	.word	0x000000ff
        /*64ac*/ 	.word	0x00000000
        /*64b0*/ 	.short	0x010a
        /*64b2*/ 	.byte	0x10
	.zero		1


	//   ....[19]....
        /*64b4*/ 	.word	0x00007200
        /*64b8*/ 	.word	0x000000ff
        /*64bc*/ 	.word	0x00000000
        /*64c0*/ 	.short	0x010a
        /*64c2*/ 	.byte	0x10
	.zero		1


	//   ....[20]....
        /*64c4*/ 	.word	0x0000d190
        /*64c8*/ 	.word	0x00000002
        /*64cc*/ 	.word	0x00000000
        /*64d0*/ 	.short	0x0101
        /*64d2*/ 	.byte	0x3f
	.zero		1


	//   ....[21]....
        /*64d4*/ 	.word	0x00010ca0
        /*64d8*/ 	.word	0x00000000
        /*64dc*/ 	.word	0x00000000
        /*64e0*/ 	.short	0x0101
        /*64e2*/ 	.byte	0x3f
	.zero		1


	//   ....[22]....
        /*64e4*/ 	.word	0x00024860
        /*64e8*/ 	.word	0x0000000c
        /*64ec*/ 	.word	0x00000038
        /*64f0*/ 	.short	0x010a
        /*64f2*/ 	.byte	0x3f
	.zero		1


	//   ....[23]....
        /*64f4*/ 	.word	0x00024c60
        /*64f8*/ 	.word	0x00000003
        /*64fc*/ 	.word	0x00000088
        /*6500*/ 	.short	0x0101
        /*6502*/ 	.byte	0x3f
	.zero		1


	//   ....[24]....
        /*6504*/ 	.word	0x000253c0
        /*6508*/ 	.word	0x00000003
        /*650c*/ 	.word	0x00000000
        /*6510*/ 	.short	0x010a
        /*6512*/ 	.byte	0x3f
	.zero		1


	//   ....[25]....
        /*6514*/ 	.word	0x00025450
        /*6518*/ 	.word	0x00000003
        /*651c*/ 	.word	0x00000000
        /*6520*/ 	.short	0x010a
        /*6522*/ 	.byte	0x3f
	.zero		1


	//   ....[26]....
        /*6524*/ 	.word	0x000254e0
        /*6528*/ 	.word	0x00000003
        /*652c*/ 	.word	0x00000000
        /*6530*/ 	.short	0x010a
        /*6532*/ 	.byte	0x3f
	.zero		1


	//   ....[27]....
        /*6534*/ 	.word	0x00025570
        /*6538*/ 	.word	0x00000003
        /*653c*/ 	.word	0x00000000
        /*6540*/ 	.short	0x010a
        /*6542*/ 	.byte	0x3f
	.zero		1


	//   ....[28]....
        /*6544*/ 	.word	0x00025600
        /*6548*/ 	.word	0x00000003
        /*654c*/ 	.word	0x00000000
        /*6550*/ 	.short	0x010a
        /*6552*/ 	.byte	0x3f
	.zero		1


	//   ....[29]....
        /*6554*/ 	.word	0x00025690
        /*6558*/ 	.word	0x00000003
        /*655c*/ 	.word	0x00000000
        /*6560*/ 	.short	0x010a
        /*6562*/ 	.byte	0x3f
	.zero		1


	//   ....[30]....
        /*6564*/ 	.word	0x00025720
        /*6568*/ 	.word	0x00000003
        /*656c*/ 	.word	0x00000000
        /*6570*/ 	.short	0x010a
        /*6572*/ 	.byte	0x3f
	.zero		1


	//   ....[31]....
        /*6574*/ 	.word	0x00025790
        /*6578*/ 	.word	0x00000003
        /*657c*/ 	.word	0x00000000
        /*6580*/ 	.short	0x010a
        /*6582*/ 	.byte	0x3f
	.zero		1


	//   ....[32]....
        /*6584*/ 	.word	0x00025800
        /*6588*/ 	.word	0x00000000
        /*658c*/ 	.word	0x00000000
        /*6590*/ 	.short	0x010a
        /*6592*/ 	.byte	0x3f
	.zero		1


	//   ....[33]....
        /*6594*/ 	.word	0x000258e0
        /*6598*/ 	.word	0x0000000c
        /*659c*/ 	.word	0x00000038
        /*65a0*/ 	.short	0x010a
        /*65a2*/ 	.byte	0x3f
	.zero		1


	//   ....[34]....
        /*65a4*/ 	.word	0x000259b0
        /*65a8*/ 	.word	0x00000003
        /*65ac*/ 	.word	0x00000000
        /*65b0*/ 	.short	0x010a
        /*65b2*/ 	.byte	0x3f
	.zero		1


	//   ....[35]....
        /*65b4*/ 	.word	0x00025a00
        /*65b8*/ 	.word	0x00000003
        /*65bc*/ 	.word	0x00000000
        /*65c0*/ 	.short	0x010a
        /*65c2*/ 	.byte	0x3f
	.zero		1


	//   ....[36]....
        /*65c4*/ 	.word	0x00025a50
        /*65c8*/ 	.word	0x00000003
        /*65cc*/ 	.word	0x00000000
        /*65d0*/ 	.short	0x010a
        /*65d2*/ 	.byte	0x3f
	.zero		1


	//   ....[37]....
        /*65d4*/ 	.word	0x00025aa0
        /*65d8*/ 	.word	0x00000003
        /*65dc*/ 	.word	0x00000000
        /*65e0*/ 	.short	0x010a
        /*65e2*/ 	.byte	0x3f
	.zero		1


	//   ....[38]....
        /*65e4*/ 	.word	0x00025af0
        /*65e8*/ 	.word	0x00000003
        /*65ec*/ 	.word	0x00000000
        /*65f0*/ 	.short	0x010a
        /*65f2*/ 	.byte	0x3f
	.zero		1


	//   ....[39]....
        /*65f4*/ 	.word	0x00025b40
        /*65f8*/ 	.word	0x00000003
        /*65fc*/ 	.word	0x00000000
        /*6600*/ 	.short	0x010a
        /*6602*/ 	.byte	0x3f
	.zero		1


	//----- nvinfo : EIATTR_NUM_MBARRIERS
	.align		4
.L_30:
        /*6604*/ 	.byte	0x03, 0x38
        /*6606*/ 	.short	0x0010


	//----- nvinfo : EIATTR_EXIT_INSTR_OFFSETS
	.align		4
        /*6608*/ 	.byte	0x04, 0x1c
        /*660a*/ 	.short	(.L_32 - .L_31)


	//   ....[0]....
.L_31:
        /*660c*/ 	.word	0x00000a50


	//   ....[1]....
        /*6610*/ 	.word	0x000012f0


	//   ....[2]....
        /*6614*/ 	.word	0x00023e30


	//   ....[3]....
        /*6618*/ 	.word	0x000243c0


	//   ....[4]....
        /*661c*/ 	.word	0x00025770


	//----- nvinfo : EIATTR_MAX_THREADS
	.align		4
.L_32:
        /*6620*/ 	.byte	0x04, 0x05
        /*6622*/ 	.short	(.L_34 - .L_33)
.L_33:
        /*6624*/ 	.word	0x00000180
        /*6628*/ 	.word	0x00000001
        /*662c*/ 	.word	0x00000001


	//----- nvinfo : EIATTR_CRS_STACK_SIZE
	.align		4
.L_34:
        /*6630*/ 	.byte	0x04, 0x1e
        /*6632*/ 	.short	(.L_36 - .L_35)
.L_35:
        /*6634*/ 	.word	0x00000000


	//----- nvinfo : EIATTR_CBANK_PARAM_SIZE
	.align		4
.L_36:
        /*6638*/ 	.byte	0x03, 0x19
        /*663a*/ 	.short	0x0470


	//----- nvinfo : EIATTR_PARAM_CBANK
	.align		4
        /*663c*/ 	.byte	0x04, 0x0a
        /*663e*/ 	.short	(.L_38 - .L_37)
	.align		4
.L_37:
        /*6640*/ 	.word	index@(.nv.constant0._ZN7cutlass13device_kernelINS_4gemm6kernel13GemmUniversalIN4cute5tupleIJiiiiEEENS1_10collective13CollectiveMmaINS1_37MainloopSm90TmaGmmaWarpSpecializedFP8ILi7ENS5_IJNS4_1CILi4EEESB_NSA_ILi1EEEEEENS1_35KernelTmaWarpSpecializedCooperativeEEENS5_IJNSA_ILi256EEESG_NSA_ILi64EEEEEENS_12float_e4m3_tENS5_IJlSC_lEEESJ_SK_NS4_8TiledMMAINS4_8MMA_AtomIJNS4_4SM904GMMA31MMA_64x256x32_F32E4M3E4M3_SS_TNILNSO_7ScaleInE1ELSQ_1EEEEEENS4_6LayoutINS5_IJNSA_ILi2EEESC_SC_EEENS5_IJSC_NSA_ILi0EEESW_EEEEENS5_IJNS4_10UnderscoreESZ_SZ_EEEEENS4_23SM90_TMA_LOAD_MULTICASTENS4_14ComposedLayoutINS4_7SwizzleILi2ELi4ELi3EEENS4_18smem_ptr_flag_bitsILi8EEENST_INS5_IJNSA_ILi8EEESH_EEENS5_IJSH_SC_EEEEEEEvNS4_8identityES12_S1C_vS1D_EENS_8epilogue10collective6detail29Sm90TmaWarpSpecializedAdapterINS1G_15DefaultEpilogueISJ_SK_SK_NS1F_6thread17LinearCombinationISJ_Li1EffLNS1K_9ScaleType4KindE0ELNS_15FloatRoundStyleE2ESJ_EENS1_15EpilogueDefaultEEEEEvvEEEEvNT_6ParamsE)
        /*6644*/ 	.short	0x0210
        /*6646*/ 	.short	0x0470


	//----- nvinfo : EIATTR_SW_WAR
	.align		4
.L_38:
        /*6648*/ 	.byte	0x04, 0x36
        /*664a*/ 	.short	(.L_40 - .L_39)
.L_39:
        /*664c*/ 	.word	0x00000008
.L_40:


//--------------------- .nv.callgraph             --------------------------
	.section	.nv.callgraph,"",@"SHT_CUDA_CALLGRAPH"
	.align	4
	.sectionentsize	8
	.align		4
        /*0000*/ 	.word	0x00000000
	.align		4
        /*0004*/ 	.word	0xffffffff
	.align		4
        /*0008*/ 	.word	0x00000000
	.align		4
        /*000c*/ 	.word	0xfffffffe
	.align		4
        /*0010*/ 	.word	0x00000000
	.align		4
        /*0014*/ 	.word	0xfffffffd
	.align		4
        /*0018*/ 	.word	0x00000000
	.align		4
        /*001c*/ 	.word	0xfffffffc


//--------------------- .nv.constant4             --------------------------
	.section	.nv.constant4,"a",@progbits
	.align	8
	.align		8
.nv.constant4:
        /*0000*/ 	.dword	_ZN40_INTERNAL_019aeaec_4_k_cu_cebb7068_223624cuda3std3__45__cpo5beginE
	.align		8
        /*0008*/ 	.dword	_ZN40_INTERNAL_019aeaec_4_k_cu_cebb7068_223624cuda3std3__45__cpo3endE
	.align		8
        /*0010*/ 	.dword	_ZN40_INTERNAL_019aeaec_4_k_cu_cebb7068_223624cuda3std3__45__cpo6cbeginE
	.align		8
        /*0018*/ 	.dword	_ZN40_INTERNAL_019aeaec_4_k_cu_cebb7068_223624cuda3std3__45__cpo4cendE
	.align		8
        /*0020*/ 	.dword	_ZN40_INTERNAL_019aeaec_4_k_cu_cebb7068_223624cuda3std3__442_GLOBAL__N__019aeaec_4_k_cu_cebb7068_223626ignoreE
	.align		8
        /*0028*/ 	.dword	_ZN40_INTERNAL_019aeaec_4_k_cu_cebb7068_223624cuda3std3__419piecewise_constructE
	.align		8
        /*0030*/ 	.dword	_ZN40_INTERNAL_019aeaec_4_k_cu_cebb7068_223624cuda3std3__48in_placeE
	.align		8
        /*0038*/ 	.dword	_ZN40_INTERNAL_019aeaec_4_k_cu_cebb7068_223624cuda3std6ranges3__45__cpo4swapE
	.align		8
        /*0040*/ 	.dword	_ZN40_INTERNAL_019aeaec_4_k_cu_cebb7068_223624cuda3std6ranges3__45__cpo9iter_moveE
	.align		8
        /*0048*/ 	.dword	_ZN40_INTERNAL_019aeaec_4_k_cu_cebb7068_223624cute7productE
	.align		8
        /*0050*/ 	.dword	_ZN40_INTERNAL_019aeaec_4_k_cu_cebb7068_223624cute1_E


//--------------------- .text._ZN7cutlass13device_kernelINS_4gemm6kernel13GemmUniversalIN4cute5tupleIJiiiiEEENS1_10collective13CollectiveMmaINS1_37MainloopSm90TmaGmmaWarpSpecializedFP8ILi7ENS5_IJNS4_1CILi4EEESB_NSA_ILi1EEEEEENS1_35KernelTmaWarpSpecializedCooperativeEEENS5_IJNSA_ILi256EEESG_NSA_ILi64EEEEEENS_12float_e4m3_tENS5_IJlSC_lEEESJ_SK_NS4_8TiledMMAINS4_8MMA_AtomIJNS4_4SM904GMMA31MMA_64x256x32_F32E4M3E4M3_SS_TNILNSO_7ScaleInE1ELSQ_1EEEEEENS4_6LayoutINS5_IJNSA_ILi2EEESC_SC_EEENS5_IJSC_NSA_ILi0EEESW_EEEEENS5_IJNS4_10UnderscoreESZ_SZ_EEEEENS4_23SM90_TMA_LOAD_MULTICASTENS4_14ComposedLayoutINS4_7SwizzleILi2ELi4ELi3EEENS4_18smem_ptr_flag_bitsILi8EEENST_INS5_IJNSA_ILi8EEESH_EEENS5_IJSH_SC_EEEEEEEvNS4_8identityES12_S1C_vS1D_EENS_8epilogue10collective6detail29Sm90TmaWarpSpecializedAdapterINS1G_15DefaultEpilogueISJ_SK_SK_NS1F_6thread17LinearCombinationISJ_Li1EffLNS1K_9ScaleType4KindE0ELNS_15FloatRoundStyleE2ESJ_EENS1_15EpilogueDefaultEEEEEvvEEEEvNT_6ParamsE --------------------------
	.section	.text._ZN7cutlass13device_kernelINS_4gemm6kernel13GemmUniversalIN4cute5tupleIJiiiiEEENS1_10collective13CollectiveMmaINS1_37MainloopSm90TmaGmmaWarpSpecializedFP8ILi7ENS5_IJNS4_1CILi4EEESB_NSA_ILi1EEEEEENS1_35KernelTmaWarpSpecializedCooperativeEEENS5_IJNSA_ILi256EEESG_NSA_ILi64EEEEEENS_12float_e4m3_tENS5_IJlSC_lEEESJ_SK_NS4_8TiledMMAINS4_8MMA_AtomIJNS4_4SM904GMMA31MMA_64x256x32_F32E4M3E4M3_SS_TNILNSO_7ScaleInE1ELSQ_1EEEEEENS4_6LayoutINS5_IJNSA_ILi2EEESC_SC_EEENS5_IJSC_NSA_ILi0EEESW_EEEEENS5_IJNS4_10UnderscoreESZ_SZ_EEEEENS4_23SM90_TMA_LOAD_MULTICASTENS4_14ComposedLayoutINS4_7SwizzleILi2ELi4ELi3EEENS4_18smem_ptr_flag_bitsILi8EEENST_INS5_IJNSA_ILi8EEESH_EEENS5_IJSH_SC_EEEEEEEvNS4_8identityES12_S1C_vS1D_EENS_8epilogue10collective6detail29Sm90TmaWarpSpecializedAdapterINS1G_15DefaultEpilogueISJ_SK_SK_NS1F_6thread17LinearCombinationISJ_Li1EffLNS1K_9ScaleType4KindE0ELNS_15FloatRoundStyleE2ESJ_EENS1_15EpilogueDefaultEEEEEvvEEEEvNT_6ParamsE,"ax",@progbits
	.align	128
.text._ZN7cutlass13device_kernelINS_4gemm6kernel13GemmUniversalIN4cute5tupleIJiiiiEEENS1_10collective13CollectiveMmaINS1_37MainloopSm90TmaGmmaWarpSpecializedFP8ILi7ENS5_IJNS4_1CILi4EEESB_NSA_ILi1EEEEEENS1_35KernelTmaWarpSpecializedCooperativeEEENS5_IJNSA_ILi256EEESG_NSA_ILi64EEEEEENS_12float_e4m3_tENS5_IJlSC_lEEESJ_SK_NS4_8TiledMMAINS4_8MMA_AtomIJNS4_4SM904GMMA31MMA_64x256x32_F32E4M3E4M3_SS_TNILNSO_7ScaleInE1ELSQ_1EEEEEENS4_6LayoutINS5_IJNSA_ILi2EEESC_SC_EEENS5_IJSC_NSA_ILi0EEESW_EEEEENS5_IJNS4_10UnderscoreESZ_SZ_EEEEENS4_23SM90_TMA_LOAD_MULTICASTENS4_14ComposedLayoutINS4_7SwizzleILi2ELi4ELi3EEENS4_18smem_ptr_flag_bitsILi8EEENST_INS5_IJNSA_ILi8EEESH_EEENS5_IJSH_SC_EEEEEEEvNS4_8identityES12_S1C_vS1D_EENS_8epilogue10collective6detail29Sm90TmaWarpSpecializedAdapterINS1G_15DefaultEpilogueISJ_SK_SK_NS1F_6thread17LinearCombinationISJ_Li1EffLNS1K_9ScaleType4KindE0ELNS_15FloatRoundStyleE2ESJ_EENS1_15EpilogueDefaultEEEEEvvEEEEvNT_6ParamsE:
        .type           _ZN7cutlass13device_kernelINS_4gemm6kernel13GemmUniversalIN4cute5tupleIJiiiiEEENS1_10collective13CollectiveMmaINS1_37MainloopSm90TmaGmmaWarpSpecializedFP8ILi7ENS5_IJNS4_1CILi4EEESB_NSA_ILi1EEEEEENS1_35KernelTmaWarpSpecializedCooperativeEEENS5_IJNSA_ILi256EEESG_NSA_ILi64EEEEEENS_12float_e4m3_tENS5_IJlSC_lEEESJ_SK_NS4_8TiledMMAINS4_8MMA_AtomIJNS4_4SM904GMMA31MMA_64x256x32_F32E4M3E4M3_SS_TNILNSO_7ScaleInE1ELSQ_1EEEEEENS4_6LayoutINS5_IJNSA_ILi2EEESC_SC_EEENS5_IJSC_NSA_ILi0EEESW_EEEEENS5_IJNS4_10UnderscoreESZ_SZ_EEEEENS4_23SM90_TMA_LOAD_MULTICASTENS4_14ComposedLayoutINS4_7SwizzleILi2ELi4ELi3EEENS4_18smem_ptr_flag_bitsILi8EEENST_INS5_IJNSA_ILi8EEESH_EEENS5_IJSH_SC_EEEEEEEvNS4_8identityES12_S1C_vS1D_EENS_8epilogue10collective6detail29Sm90TmaWarpSpecializedAdapterINS1G_15DefaultEpilogueISJ_SK_SK_NS1F_6thread17LinearCombinationISJ_Li1EffLNS1K_9ScaleType4KindE0ELNS_15FloatRoundStyleE2ESJ_EENS1_15EpilogueDefaultEEEEEvvEEEEvNT_6ParamsE,@function
        .size           _ZN7cutlass13device_kernelINS_4gemm6kernel13GemmUniversalIN4cute5tupleIJiiiiEEENS1_10collective13CollectiveMmaINS1_37MainloopSm90TmaGmmaWarpSpecializedFP8ILi7ENS5_IJNS4_1CILi4EEESB_NSA_ILi1EEEEEENS1_35KernelTmaWarpSpecializedCooperativeEEENS5_IJNSA_ILi256EEESG_NSA_ILi64EEEEEENS_12float_e4m3_tENS5_IJlSC_lEEESJ_SK_NS4_8TiledMMAINS4_8MMA_AtomIJNS4_4SM904GMMA31MMA_64x256x32_F32E4M3E4M3_SS_TNILNSO_7ScaleInE1ELSQ_1EEEEEENS4_6LayoutINS5_IJNSA_ILi2EEESC_SC_EEENS5_IJSC_NSA_ILi0EEESW_EEEEENS5_IJNS4_10UnderscoreESZ_SZ_EEEEENS4_23SM90_TMA_LOAD_MULTICASTENS4_14ComposedLayoutINS4_7SwizzleILi2ELi4ELi3EEENS4_18smem_ptr_flag_bitsILi8EEENST_INS5_IJNSA_ILi8EEESH_EEENS5_IJSH_SC_EEEEEEEvNS4_8identityES12_S1C_vS1D_EENS_8epilogue10collective6detail29Sm90TmaWarpSpecializedAdapterINS1G_15DefaultEpilogueISJ_SK_SK_NS1F_6thread17LinearCombinationISJ_Li1EffLNS1K_9ScaleType4KindE0ELNS_15FloatRoundStyleE2ESJ_EENS1_15EpilogueDefaultEEEEEvvEEEEvNT_6ParamsE,(.L_x_596 - _ZN7cutlass13device_kernelINS_4gemm6kernel13GemmUniversalIN4cute5tupleIJiiiiEEENS1_10collective13CollectiveMmaINS1_37MainloopSm90TmaGmmaWarpSpecializedFP8ILi7ENS5_IJNS4_1CILi4EEESB_NSA_ILi1EEEEEENS1_35KernelTmaWarpSpecializedCooperativeEEENS5_IJNSA_ILi256EEESG_NSA_ILi64EEEEEENS_12float_e4m3_tENS5_IJlSC_lEEESJ_SK_NS4_8TiledMMAINS4_8MMA_AtomIJNS4_4SM904GMMA31MMA_64x256x32_F32E4M3E4M3_SS_TNILNSO_7ScaleInE1ELSQ_1EEEEEENS4_6LayoutINS5_IJNSA_ILi2EEESC_SC_EEENS5_IJSC_NSA_ILi0EEESW_EEEEENS5_IJNS4_10UnderscoreESZ_SZ_EEEEENS4_23SM90_TMA_LOAD_MULTICASTENS4_14ComposedLayoutINS4_7SwizzleILi2ELi4ELi3EEENS4_18smem_ptr_flag_bitsILi8EEENST_INS5_IJNSA_ILi8EEESH_EEENS5_IJSH_SC_EEEEEEEvNS4_8identityES12_S1C_vS1D_EENS_8epilogue10collective6detail29Sm90TmaWarpSpecializedAdapterINS1G_15DefaultEpilogueISJ_SK_SK_NS1F_6thread17LinearCombinationISJ_Li1EffLNS1K_9ScaleType4KindE0ELNS_15FloatRoundStyleE2ESJ_EENS1_15EpilogueDefaultEEEEEvvEEEEvNT_6ParamsE)
        .other          _ZN7cutlass13device_kernelINS_4gemm6kernel13GemmUniversalIN4cute5tupleIJiiiiEEENS1_10collective13CollectiveMmaINS1_37MainloopSm90TmaGmmaWarpSpecializedFP8ILi7ENS5_IJNS4_1CILi4EEESB_NSA_ILi1EEEEEENS1_35KernelTmaWarpSpecializedCooperativeEEENS5_IJNSA_ILi256EEESG_NSA_ILi64EEEEEENS_12float_e4m3_tENS5_IJlSC_lEEESJ_SK_NS4_8TiledMMAINS4_8MMA_AtomIJNS4_4SM904GMMA31MMA_64x256x32_F32E4M3E4M3_SS_TNILNSO_7ScaleInE1ELSQ_1EEEEEENS4_6LayoutINS5_IJNSA_ILi2EEESC_SC_EEENS5_IJSC_NSA_ILi0EEESW_EEEEENS5_IJNS4_10UnderscoreESZ_SZ_EEEEENS4_23SM90_TMA_LOAD_MULTICASTENS4_14ComposedLayoutINS4_7SwizzleILi2ELi4ELi3EEENS4_18smem_ptr_flag_bitsILi8EEENST_INS5_IJNSA_ILi8EEESH_EEENS5_IJSH_SC_EEEEEEEvNS4_8identityES12_S1C_vS1D_EENS_8epilogue10collective6detail29Sm90TmaWarpSpecializedAdapterINS1G_15DefaultEpilogueISJ_SK_SK_NS1F_6thread17LinearCombinationISJ_Li1EffLNS1K_9ScaleType4KindE0ELNS_15FloatRoundStyleE2ESJ_EENS1_15EpilogueDefaultEEEEEvvEEEEvNT_6ParamsE,@"STO_CUDA_ENTRY STV_DEFAULT"
_ZN7cutlass13device_kernelINS_4gemm6kernel13GemmUniversalIN4cute5tupleIJiiiiEEENS1_10collective13CollectiveMmaINS1_37MainloopSm90TmaGmmaWarpSpecializedFP8ILi7ENS5_IJNS4_1CILi4EEESB_NSA_ILi1EEEEEENS1_35KernelTmaWarpSpecializedCooperativeEEENS5_IJNSA_ILi256EEESG_NSA_ILi64EEEEEENS_12float_e4m3_tENS5_IJlSC_lEEESJ_SK_NS4_8TiledMMAINS4_8MMA_AtomIJNS4_4SM904GMMA31MMA_64x256x32_F32E4M3E4M3_SS_TNILNSO_7ScaleInE1ELSQ_1EEEEEENS4_6LayoutINS5_IJNSA_ILi2EEESC_SC_EEENS5_IJSC_NSA_ILi0EEESW_EEEEENS5_IJNS4_10UnderscoreESZ_SZ_EEEEENS4_23SM90_TMA_LOAD_MULTICASTENS4_14ComposedLayoutINS4_7SwizzleILi2ELi4ELi3EEENS4_18smem_ptr_flag_bitsILi8EEENST_INS5_IJNSA_ILi8EEESH_EEENS5_IJSH_SC_EEEEEEEvNS4_8identityES12_S1C_vS1D_EENS_8epilogue10collective6detail29Sm90TmaWarpSpecializedAdapterINS1G_15DefaultEpilogueISJ_SK_SK_NS1F_6thread17LinearCombinationISJ_Li1EffLNS1K_9ScaleType4KindE0ELNS_15FloatRoundStyleE2ESJ_EENS1_15EpilogueDefaultEEEEEvvEEEEvNT_6ParamsE:
[----:B------:R-:W0:Y:S02]  /*0000*/  LDC R1, c[0x0][0x28] ;  /* 0x00000a00ff017b82 */ /* 0x000e240000000800 */
[----:B0-----:R-:W-:Y:S01]  /*0010*/  VIADD R1, R1, 0xfffff788 ;  /* 0xfffff78801017836 */ /* 0x001fe20000000000 */
[----:B------:R-:W0:Y:S01]  /*0020*/  S2R R4, SR_TID.X ;  /* 0x0000000000047919 */ /* 0x000e220000002100 */
[----:B------:R-:W-:Y:S01]  /*0030*/  ELECT P0, URZ, PT ;  /* 0x00000000003f782f */ /* 0x000fe20003800000 */
[----:B------:R-:W-:Y:S01]  /*0040*/  BSSY B0, `(.L_x_0) ;  /* 0x0000015000007945 */ /* 0x000fe20003800000 */
[--C-:B0-----:R-:W-:Y:S02]  /*0050*/  SHF.R.U32.HI R0, RZ, 0x5, R4.reuse ;  /* 0x00000005ff007819 */ /* 0x101fe40000011604 */
[----:B------:R-:W-:-:S03]  /*0060*/  SHF.R.U32.HI R2, RZ, 0x7, R4 ;  /* 0x00000007ff027819 */ /* 0x000fc60000011604 */
[----:B------:R-:W0:Y:S04]  /*0070*/  SHFL.IDX PT, R3, R0, RZ, 0x1f ;  /* 0x00001fff00037589 */ /* 0x000e2800000e0000 */
[----:B------:R-:W1:Y:S01]  /*0080*/  SHFL.IDX PT, R2, R2, RZ, 0x1f ;  /* 0x00001fff02027589 */ /* 0x000e6200000e0000 */
[----:B0-----:R-:W-:Y:S02]  /*0090*/  R2UR UR4, R3 ;  /* 0x00000000030472ca */ /* 0x001fe400000e0000 */
[----:B-1----:R-:W-:-:S11]  /*00a0*/  R2UR UR6, R2 ;  /* 0x00000000020672ca */ /* 0x002fd600000e0000 */
[----:B------:R-:W-:Y:S02]  /*00b0*/  USHF.R.S32.HI UR5, URZ, 0x1f, UR4 ;  /* 0x0000001f3f057899 */ /* 0x000fe40008011404 */
[----:B------:R-:W-:Y:S02]  /*00c0*/  ISETP.NE.OR P0, PT, RZ, UR4, !P0 ;  /* 0x00000004ff007c0c */ /* 0x000fe4000c705670 */
[----:B------:R-:W-:-:S04]  /*00d0*/  ULEA.HI UR5, UR5, UR4, URZ, 0x2 ;  /* 0x0000000405057291 */ /* 0x000fc8000f8f103f */
[----:B------:R-:W-:-:S04]  /*00e0*/  ULOP3.LUT UR5, UR5, 0xfffffffc, URZ, 0xc0, !UPT ;  /* 0xfffffffc05057892 */ /* 0x000fc8000f8ec03f */
[----:B------:R-:W-:-:S03]  /*00f0*/  UIADD3 UR8, UR4, -UR5, URZ ;  /* 0x8000000504087290 */ /* 0x000fc6000fffe03f */
[----:B------:R-:W-:Y:S09]  /*0100*/  @P0 BRA `(.L_x_1) ;  /* 0x0000000000200947 */ /* 0x000ff20003800000 */
[----:B------:R-:W-:Y:S02]  /*0110*/  ULDC.64 UR4, c[0x0][0x198] ;  /* 0x0000660000047ab9 */ /* 0x000fe40000000a00 */
[----:B------:R-:W-:Y:S02]  /*0120*/  UIADD3 UR10, UP0, UR4, 0xf0, URZ ;  /* 0x000000f0040a7890 */ /* 0x000fe4000ff1e03f */
[----:B------:R-:W-:Y:S02]  /*0130*/  UIADD3 UR4, UP1, UR4, 0x1f0, URZ ;  /* 0x000001f004047890 */ /* 0x000fe4000ff3e03f */
[----:B------:R-:W-:Y:S02]  /*0140*/  UIADD3.X UR11, URZ, UR5, URZ, UP0, !UPT ;  /* 0x000000053f0b7290 */ /* 0x000fe400087fe43f */
[----:B------:R-:W-:-:S07]  /*0150*/  UIADD3.X UR5, URZ, UR5, URZ, UP1, !UPT ;  /* 0x000000053f057290 */ /* 0x000fce0008ffe43f */
[----:B------:R0:W-:Y:S02]  /*0160*/  UTMACCTL.PF [UR10] ;  /* 0x000000000a0079b9 */ /* 0x0001e40008040000 */
[----:B------:R0:W-:Y:S02]  /*0170*/  UTMACCTL.PF [UR4] ;  /* 0x00000000040079b9 */ /* 0x0001e40008040000 */
[----:B0-----:R-:W-:Y:S01]  /*0180*/  NOP ;  /* 0x0000000000007918 */ /* 0x001fe20000000000 */
.L_x_1:
[----:B------:R-:W-:Y:S05]  /*0190*/  BSYNC B0 ;  /* 0x0000000000007941 */ /* 0x000fea0003800000 */
.L_x_0:
[----:B------:R-:W0:Y:S01]  /*01a0*/  SHFL.IDX PT, R3, R0, RZ, 0x1f ;  /* 0x00001fff00037589 */ /* 0x000e2200000e0000 */
[----:B------:R-:W-:Y:S01]  /*01b0*/  UISETP.NE.AND UP0, UPT, UR8, 0x3, UPT ;  /* 0x000000030800788c */ /* 0x000fe2000bf05270 */
[----:B------:R-:W-:Y:S01]  /*01c0*/  SHF.R.S32.HI R2, RZ, 0x1f, R4 ;  /* 0x0000001fff027819 */ /* 0x000fe20000011404 */
[----:B------:R-:W-:Y:S02]  /*01d0*/  UIADD3 UR10, UR6, -0x1, URZ ;  /* 0xffffffff060a7890 */ /* 0x000fe4000fffe03f */
[----:B------:R-:W-:Y:S01]  /*01e0*/  ISETP.NE.AND P1, PT, RZ, UR6, PT ;  /* 0x00000006ff007c0c */ /* 0x000fe2000bf25270 */
[----:B------:R-:W-:Y:S01]  /*01f0*/  UISETP.EQ.OR UP0, UPT, UR8, URZ, !UP0 ;  /* 0x0000003f0800728c */ /* 0x000fe2000c702670 */
[----:B------:R-:W-:Y:S01]  /*0200*/  LEA.HI R2, R2, R4, RZ, 0x7 ;  /* 0x0000000402027211 */ /* 0x000fe200078f38ff */
[----:B------:R-:W-:Y:S02]  /*0210*/  UISETP.GE.U32.AND UP1, UPT, UR10, 0x2, UPT ;  /* 0x000000020a00788c */ /* 0x000fe4000bf26070 */
[----:B------:R-:W-:-:S04]  /*0220*/  UISETP.EQ.AND UP0, UPT, UR6, URZ, UP0 ;  /* 0x0000003f0600728c */ /* 0x000fc80008702270 */
[----:B------:R-:W-:-:S04]  /*0230*/  USEL UR13, URZ, 0x1, !UP0 ;  /* 0x000000013f0d7887 */ /* 0x000fc8000c000000 */
[----:B------:R-:W-:Y:S01]  /*0240*/  USEL UR13, UR13, 0x2, UP1 ;  /* 0x000000020d0d7887 */ /* 0x000fe20008800000 */
[----:B0-----:R-:W-:-:S13]  /*0250*/  ISETP.NE.AND P0, PT, R3, RZ, PT ;  /* 0x000000ff0300720c */ /* 0x001fda0003f05270 */
[----:B------:R-:W-:Y:S05]  /*0260*/  @P0 BRA `(.L_x_2) ;  /* 0x0000000000700947 */ /* 0x000fea0003800000 */
[----:B------:R-:W0:Y:S01]  /*0270*/  S2UR UR9, SR_CgaCtaId ;  /* 0x00000000000979c3 */ /* 0x000e220000008800 */
[----:B------:R-:W-:Y:S01]  /*0280*/  UMOV UR4, 0x400 ;  /* 0x0000040000047882 */ /* 0x000fe20000000000 */
[----:B------:R-:W-:Y:S01]  /*0290*/  UMOV UR5, 0x1 ;  /* 0x0000000100057882 */ /* 0x000fe20000000000 */
[----:B------:R-:W-:Y:S01]  /*02a0*/  UMOV UR6, 0xe ;  /* 0x0000000e00067882 */ /* 0x000fe20000000000 */
[----:B------:R-:W-:Y:S01]  /*02b0*/  ELECT P0, URZ, PT ;  /* 0x00000000003f782f */ /* 0x000fe20003800000 */
[----:B------:R-:W-:-:S04]  /*02c0*/  UIADD3 UR6, -UR6, 0x100000, URZ ;  /* 0x0010000006067890 */ /* 0x000fc8000fffe13f */
[----:B------:R-:W-:Y:S02]  /*02d0*/  USHF.L.U32 UR7, UR6, 0xb, URZ ;  /* 0x0000000b06077899 */ /* 0x000fe4000800063f */
[----:B------:R-:W-:Y:S02]  /*02e0*/  USHF.L.U32 UR6, UR6, 0x1, URZ ;  /* 0x0000000106067899 */ /* 0x000fe4000800063f */
[----:B0-----:R-:W-:Y:S02]  /*02f0*/  ULEA UR9, UR9, UR4, 0x18 ;  /* 0x0000000409097291 */ /* 0x001fe4000f8ec03f */
[----:B------:R-:W-:-:S04]  /*0300*/  UIADD3 UR4, -UR5, 0x100000, URZ ;  /* 0x0010000005047890 */ /* 0x000fc8000fffe13f */
[----:B------:R-:W-:Y:S02]  /*0310*/  USHF.L.U32 UR5, UR4, 0xb, URZ ;  /* 0x0000000b04057899 */ /* 0x000fe4000800063f */
[----:B------:R-:W-:Y:S01]  /*0320*/  USHF.L.U32 UR4, UR4, 0x1, URZ ;  /* 0x0000000104047899 */ /* 0x000fe2000800063f */
[----:B------:R-:W0:Y:S11]  /*0330*/  FENCE.VIEW.ASYNC.S ;  /* 0x00000000000073c6 */ /* 0x000e360000000000 */
[----:B0-----:R0:W1:Y:S01]  /*0340*/  SYNCS.EXCH.64 URZ, [UR9], UR4 ;  /* 0x00000004093f75b2 */ /* 0x0010620008000100 */
[----:B------:R0:W2:Y:S01]  /*0350*/  SYNCS.EXCH.64 URZ, [UR9+0x38], UR6 ;  /* 0x00003806093f75b2 */ /* 0x0000a20008000100 */
[----:B------:R0:W3:Y:S01]  /*0360*/  SYNCS.EXCH.64 URZ, [UR9+0x8], UR4 ;  /* 0x00000804093f75b2 */ /* 0x0000e20008000100 */
[----:B------:R0:W4:Y:S01]  /*0370*/  SYNCS.EXCH.64 URZ, [UR9+0x40], UR6 ;  /* 0x00004006093f75b2 */ /* 0x0001220008000100 */
[----:B------:R0:W0:Y:S01]  /*0380*/  SYNCS.EXCH.64 URZ, [UR9+0x10], UR4 ;  /* 0x00001004093f75b2 */ /* 0x0000220008000100 */
        /* <DEDUP_REMOVED lines=9> */
[----:B------:R-:W-:Y:S01]  /*0420*/  NOP ;  /* 0x0000000000007918 */ /* 0x000fe20000000000 */
.L_x_2:
[----:B------:R-:W5:Y:S01]  /*0430*/  SHFL.IDX PT, R0, R0, RZ, 0x1f ;  /* 0x00001fff00007589 */ /* 0x000f6200000e0000 */
[----:B0-----:R-:W0:Y:S01]  /*0440*/  S2UR UR9, SR_CTAID.X ;  /* 0x00000000000979c3 */ /* 0x001e220000002500 */
[----:B------:R-:W-:Y:S02]  /*0450*/  LOP3.LUT R2, R2, 0xffffff80, RZ, 0xc0, !PT ;  /* 0xffffff8002027812 */ /* 0x000fe400078ec0ff */
[----:B------:R-:W-:Y:S02]  /*0460*/  ELECT P0, URZ, PT ;  /* 0x00000000003f782f */ /* 0x000fe40003800000 */
[----:B------:R-:W-:Y:S01]  /*0470*/  SHF.R.S32.HI R8, RZ, 0x1f, R3 ;  /* 0x0000001fff087819 */ /* 0x000fe20000011403 */
[----:B------:R-:W-:Y:S01]  /*0480*/  ULDC UR4, c[0x0][0x150] ;  /* 0x0000540000047ab9 */ /* 0x000fe20000000800 */
[----:B------:R-:W-:Y:S01]  /*0490*/  NOP ;  /* 0x0000000000007918 */ /* 0x000fe20000000000 */
[----:B------:R-:W-:Y:S01]  /*04a0*/  IMAD.IADD R4, R4, 0x1, -R2 ;  /* 0x0000000104047824 */ /* 0x000fe200078e0a02 */
[----:B------:R-:W-:Y:S01]  /*04b0*/  LEA.HI R8, R8, R3, RZ, 0x2 ;  /* 0x0000000308087211 */ /* 0x000fe200078f10ff */
[----:B------:R-:W1:Y:S01]  /*04c0*/  S2R R2, SR_CTAID.Y ;  /* 0x0000000000027919 */ /* 0x000e620000002600 */
[----:B------:R-:W2:Y:S01]  /*04d0*/  LDC R9, c[0x0][0x144] ;  /* 0x00005100ff097b82 */ /* 0x000ea20000000800 */
[----:B------:R-:W-:Y:S01]  /*04e0*/  NOP ;  /* 0x0000000000007918 */ /* 0x000fe20000000000 */
[----:B------:R-:W-:-:S02]  /*04f0*/  SHF.R.S32.HI R5, RZ, 0x1f, R4 ;  /* 0x0000001fff057819 */ /* 0x000fc40000011404 */
[----:B------:R-:W-:Y:S02]  /*0500*/  LOP3.LUT R8, R8, 0x3ffffffc, RZ, 0xc0, !PT ;  /* 0x3ffffffc08087812 */ /* 0x000fe400078ec0ff */
[----:B------:R-:W-:Y:S02]  /*0510*/  LEA.HI R5, R5, R4, RZ, 0x3 ;  /* 0x0000000405057211 */ /* 0x000fe400078f18ff */
[----:B------:R-:W3:Y:S01]  /*0520*/  LDC R11, c[0x0][0x148] ;  /* 0x00005200ff0b7b82 */ /* 0x000ee20000000800 */
[----:B------:R-:W-:Y:S01]  /*0530*/  IMAD.IADD R8, R3, 0x1, -R8 ;  /* 0x0000000103087824 */ /* 0x000fe200078e0a08 */
[--C-:B------:R-:W-:Y:S02]  /*0540*/  SHF.R.S32.HI R6, RZ, 0x3, R5.reuse ;  /* 0x00000003ff067819 */ /* 0x100fe40000011405 */
[----:B------:R-:W-:Y:S02]  /*0550*/  SHF.R.S32.HI R5, RZ, 0x1f, R5 ;  /* 0x0000001fff057819 */ /* 0x000fe40000011405 */
[----:B-----5:R-:W-:-:S02]  /*0560*/  ISETP.NE.OR P0, PT, R0, RZ, !P0 ;  /* 0x000000ff0000720c */ /* 0x020fc40004705670 */
[----:B------:R-:W-:Y:S02]  /*0570*/  LEA.HI R5, R5, R6, RZ, 0x2 ;  /* 0x0000000605057211 */ /* 0x000fe400078f10ff */
[----:B0-----:R-:W-:Y:S02]  /*0580*/  I2FP.F32.U32 R0, UR9 ;  /* 0x0000000900007c45 */ /* 0x001fe40008201000 */
[----:B------:R-:W-:-:S03]  /*0590*/  LOP3.LUT R5, R5, 0xfffffffc, RZ, 0xc0, !PT ;  /* 0xfffffffc05057812 */ /* 0x000fc600078ec0ff */
[----:B------:R-:W-:Y:S01]  /*05a0*/  FMUL R7, R0, UR4 ;  /* 0x0000000400077c20 */ /* 0x000fe20008400000 */
[----:B------:R-:W-:Y:S01]  /*05b0*/  ULDC UR4, c[0x0][0x154] ;  /* 0x0000550000047ab9 */ /* 0x000fe20000000800 */
[----:B------:R-:W-:Y:S02]  /*05c0*/  IMAD.IADD R5, R6, 0x1, -R5 ;  /* 0x0000000106057824 */ /* 0x000fe400078e0a05 */
[----:B------:R-:W-:Y:S01]  /*05d0*/  VOTEU.ALL UP0, P0 ;  /* 0x00000000003f7886 */ /* 0x000fe20000000000 */
[----:B------:R-:W-:Y:S01]  /*05e0*/  VOTEU.ALL UP1, P0 ;  /* 0x00000000003f7886 */ /* 0x000fe20000020000 */
[----:B------:R-:W0:Y:S01]  /*05f0*/  F2I.U32.TRUNC.NTZ R7, R7 ;  /* 0x0000000700077305 */ /* 0x000e22000020f000 */
[----:B------:R-:W-:Y:S01]  /*0600*/  IMAD R5, R8, 0x4, R5 ;  /* 0x0000000408057824 */ /* 0x000fe200078e0205 */
[----:B-1----:R-:W-:Y:S01]  /*0610*/  I2FP.F32.U32 R8, R2 ;  /* 0x0000000200087245 */ /* 0x002fe20000201000 */
[----:B------:R-:W1:Y:S01]  /*0620*/  @!UP0 S2UR UR7, SR_CgaCtaId ;  /* 0x00000000000789c3 */ /* 0x000e620000008800 */
[----:B------:R-:W-:-:S02]  /*0630*/  @!UP0 UMOV UR6, 0x400 ;  /* 0x0000040000068882 */ /* 0x000fc40000000000 */
[----:B------:R-:W-:Y:S01]  /*0640*/  SHF.R.S32.HI R0, RZ, 0x1f, R5 ;  /* 0x0000001fff007819 */ /* 0x000fe20000011405 */
[----:B------:R-:W-:Y:S01]  /*0650*/  FMUL R8, R8, UR4 ;  /* 0x0000000408087c20 */ /* 0x000fe20008400000 */
[----:B------:R-:W-:Y:S02]  /*0660*/  UMOV UR4, 0x20 ;  /* 0x0000002000047882 */ /* 0x000fe40000000000 */
[----:B------:R-:W-:Y:S01]  /*0670*/  LEA.HI R0, R0, R5, RZ, 0x2 ;  /* 0x0000000500007211 */ /* 0x000fe200078f10ff */
[----:B------:R-:W-:-:S04]  /*0680*/  @!UP0 UIADD3 UR4, -UR4, 0x100000, URZ ;  /* 0x0010000004048890 */ /* 0x000fc8000fffe13f */
[----:B------:R-:W-:Y:S02]  /*0690*/  @!UP0 USHF.L.U32 UR5, UR4, 0xb, URZ ;  /* 0x0000000b04058899 */ /* 0x000fe4000800063f */
[----:B------:R-:W-:Y:S01]  /*06a0*/  @!UP0 USHF.L.U32 UR4, UR4, 0x1, URZ ;  /* 0x0000000104048899 */ /* 0x000fe2000800063f */
[----:B------:R-:W5:Y:S01]  /*06b0*/  F2I.U32.TRUNC.NTZ R8, R8 ;  /* 0x0000000800087305 */ /* 0x000f62000020f000 */
[----:B------:R-:W-:Y:S01]  /*06c0*/  LOP3.LUT R6, R0, 0xfffffffc, RZ, 0xc0, !PT ;  /* 0xfffffffc00067812 */ /* 0x000fe200078ec0ff */
[----:B0-----:R-:W-:-:S04]  /*06d0*/  IMAD.MOV R10, RZ, RZ, -R7 ;  /* 0x000000ffff0a7224 */ /* 0x001fc800078e0a07 */
[----:B--2---:R-:W-:Y:S02]  /*06e0*/  IMAD R0, R9, R10, UR9 ;  /* 0x0000000909007e24 */ /* 0x004fe4000f8e020a */
[C---:B------:R-:W-:Y:S02]  /*06f0*/  IMAD.IADD R7, R5.reuse, 0x1, -R6 ;  /* 0x0000000105077824 */ /* 0x040fe400078e0a06 */
[----:B------:R-:W-:-:S03]  /*0700*/  IMAD.SHL.U32 R6, R5, 0x4, RZ ;  /* 0x0000000405067824 */ /* 0x000fc600078e00ff */
[----:B------:R-:W-:Y:S01]  /*0710*/  ISETP.NE.AND P2, PT, R7, R0, PT ;  /* 0x000000000700720c */ /* 0x000fe20003f45270 */
[----:B-1----:R-:W-:Y:S01]  /*0720*/  @!UP0 ULEA UR6, UR7, UR6, 0x18 ;  /* 0x0000000607068291 */ /* 0x002fe2000f8ec03f */
[----:B------:R-:W-:Y:S01]  /*0730*/  LOP3.LUT R13, R5, 0xc, R6, 0x78, !PT ;  /* 0x0000000c050d7812 */ /* 0x000fe200078e7806 */
[----:B-----5:R-:W-:Y:S01]  /*0740*/  IMAD.MOV R12, RZ, RZ, -R8 ;  /* 0x000000ffff0c7224 */ /* 0x020fe200078e0a08 */
[----:B------:R-:W0:Y:S01]  /*0750*/  LDC R7, c[0x0][0x140] ;  /* 0x00005000ff077b82 */ /* 0x000e220000000800 */
[----:B------:R-:W-:Y:S01]  /*0760*/  VOTEU.ALL UP0, P0 ;  /* 0x00000000003f7886 */ /* 0x000fe20000000000 */
[----:B------:R-:W-:Y:S01]  /*0770*/  LOP3.LUT P0, RZ, R4, 0x7, RZ, 0xc0, !PT ;  /* 0x0000000704ff7812 */ /* 0x000fe2000780c0ff */
[----:B---3--:R-:W-:Y:S01]  /*0780*/  IMAD R6, R11, R12, R2 ;  /* 0x0000000c0b067224 */ /* 0x008fe200078e0202 */
[----:B------:R1:W-:Y:S01]  /*0790*/  STL [R1+0x458], R13 ;  /* 0x0004580d01007387 */ /* 0x0003e20000100800 */
[----:B------:R-:W-:Y:S01]  /*07a0*/  IMAD.MOV.U32 R4, RZ, RZ, 0x1 ;  /* 0x00000001ff047424 */ /* 0x000fe200078e00ff */
[----:B------:R-:W-:-:S03]  /*07b0*/  ISETP.LT.U32.AND P0, PT, R13, 0x10, !P0 ;  /* 0x000000100d00780c */ /* 0x000fc60004701070 */
[----:B------:R-:W-:Y:S01]  /*07c0*/  @P2 SHF.R.S32.HI R5, RZ, 0x1f, R13 ;  /* 0x0000001fff052819 */ /* 0x000fe2000001140d */
[----:B------:R-:W2:Y:S02]  /*07d0*/  FENCE.VIEW.ASYNC.S ;  /* 0x00000000000073c6 */ /* 0x000ea40000000000 */
[----:B--2---:R1:W2:Y:S01]  /*07e0*/  @!UP0 SYNCS.EXCH.64 URZ, [UR6+0x80], UR4 ;  /* 0x00008004063f85b2 */ /* 0x0042a20008000100 */
[----:B------:R-:W-:-:S04]  /*07f0*/  @P2 LEA.HI R5, R5, R13, RZ, 0x2 ;  /* 0x0000000d05052211 */ /* 0x000fc800078f10ff */
[----:B------:R-:W-:-:S04]  /*0800*/  @P2 SHF.R.S32.HI R5, RZ, 0x2, R5 ;  /* 0x00000002ff052819 */ /* 0x000fc80000011405 */
[----:B------:R-:W-:Y:S02]  /*0810*/  @P2 ISETP.NE.AND P3, PT, R5, R6, PT ;  /* 0x000000060500220c */ /* 0x000fe40003f65270 */
[----:B------:R-:W-:Y:S02]  /*0820*/  SEL R5, RZ, 0x1, !P0 ;  /* 0x00000001ff057807 */ /* 0x000fe40004000000 */
[----:B------:R-:W-:Y:S01]  /*0830*/  @P2 SEL R4, RZ, 0x1, P3 ;  /* 0x00000001ff042807 */ /* 0x000fe20001800000 */
[----:B------:R1:W3:Y:S01]  /*0840*/  @!UP1 SYNCS.EXCH.64 URZ, [UR6+0x88], UR4 ;  /* 0x00008804063f95b2 */ /* 0x0002e20008000100 */
[----:B0-----:R-:W-:Y:S01]  /*0850*/  ISETP.EQ.U32.AND P5, PT, R7, 0x1, PT ;  /* 0x000000010700780c */ /* 0x001fe20003fa2070 */
[----:B------:R-:W-:Y:S01]  /*0860*/  NOP ;  /* 0x0000000000007918 */ /* 0x000fe20000000000 */
[----:B------:R-:W-:-:S05]  /*0870*/  LOP3.LUT R4, R4, R5, RZ, 0xc0, !PT ;  /* 0x0000000504047212 */ /* 0x000fca00078ec0ff */
[----:B------:R1:W-:Y:S06]  /*0880*/  STL [R1+0x454], R4 ;  /* 0x0004540401007387 */ /* 0x0003ec0000100800 */
[----:B--23--:R-:W-:Y:S05]  /*0890*/  @!P5 BRA `(.L_x_3) ;  /* 0x000000000008d947 */ /* 0x00cfea0003800000 */
[----:B----4-:R-:W-:Y:S01]  /*08a0*/  UCGABAR_ARV ;  /* 0x00000000000079c7 */ /* 0x010fe20008000000 */
[----:B------:R-:W-:Y:S05]  /*08b0*/  BRA `(.L_x_4) ;  /* 0x0000000000047947 */ /* 0x000fea0003800000 */
.L_x_3:
[----:B----4-:R-:W-:Y:S01]  /*08c0*/  NOP ;  /* 0x0000000000007918 */ /* 0x010fe20000000000 */
.L_x_4:
[----:B------:R-:W0:Y:S01]  /*08d0*/  LDC R3, c[0x0][0x65c] ;  /* 0x00019700ff037b82 */ /* 0x000e220000000800 */
[----:B-1----:R-:W-:Y:S02]  /*08e0*/  IMAD.U32 R4, RZ, RZ, UR9 ;  /* 0x00000009ff047e24 */ /* 0x002fe4000f8e00ff */
[----:B------:R-:W-:Y:S01]  /*08f0*/  IMAD.MOV.U32 R5, RZ, RZ, RZ ;  /* 0x000000ffff057224 */ /* 0x000fe200078e00ff */
[----:B0-----:R-:W-:-:S13]  /*0900*/  ISETP.NE.AND P4, PT, R3, 0x1, PT ;  /* 0x000000010300780c */ /* 0x001fda0003f85270 */
[----:B------:R-:W0:Y:S01]  /*0910*/  @P4 LDC R7, c[0x0][0x10] ;  /* 0x00000400ff074b82 */ /* 0x000e220000000800 */
[----:B------:R-:W-:Y:S02]  /*0920*/  @P4 IMAD.MOV.U32 R3, RZ, RZ, RZ ;  /* 0x000000ffff034224 */ /* 0x000fe400078e00ff */
[----:B------:R-:W-:-:S05]  /*0930*/  @P4 IMAD.MOV.U32 R13, RZ, RZ, RZ ;  /* 0x000000ffff0d4224 */ /* 0x000fca00078e00ff */
[----:B------:R-:W1:Y:S01]  /*0940*/  @!P4 LDC R9, c[0x0][0xc] ;  /* 0x00000300ff09cb82 */ /* 0x000e620000000800 */
[----:B0-----:R-:W-:-:S04]  /*0950*/  @P4 IMAD.WIDE.U32 R6, R7, UR9, R2 ;  /* 0x0000000907064c25 */ /* 0x001fc8000f8e0002 */
[----:B------:R-:W-:Y:S02]  /*0960*/  @P4 IMAD.MOV.U32 R10, RZ, RZ, R6 ;  /* 0x000000ffff0a4224 */ /* 0x000fe400078e0006 */
[----:B------:R-:W-:Y:S02]  /*0970*/  @P4 IMAD.IADD R15, R7, 0x1, R13 ;  /* 0x00000001070f4824 */ /* 0x000fe400078e020d */
[----:B-1----:R-:W-:-:S04]  /*0980*/  @!P4 IMAD.WIDE.U32 R4, R2, R9, R4 ;  /* 0x000000090204c225 */ /* 0x002fc800078e0004 */
[----:B------:R-:W-:Y:S02]  /*0990*/  @!P4 IMAD.MOV.U32 R10, RZ, RZ, R4 ;  /* 0x000000ffff0ac224 */ /* 0x000fe400078e0004 */
[----:B------:R-:W-:-:S03]  /*09a0*/  @!P4 IMAD.MOV.U32 R15, RZ, RZ, R5 ;  /* 0x000000ffff0fc224 */ /* 0x000fc600078e0005 */
[----:B------:R0:W-:Y:S04]  /*09b0*/  STL [R1+0x460], R10 ;  /* 0x0004600a01007387 */ /* 0x0001e80000100800 */
[----:B------:R0:W-:Y:S01]  /*09c0*/  STL [R1+0x45c], R15 ;  /* 0x00045c0f01007387 */ /* 0x0001e20000100800 */
[----:B------:R-:W-:Y:S05]  /*09d0*/  @!P5 BRA `(.L_x_5) ;  /* 0x00000000000cd947 */ /* 0x000fea0003800000 */
[----:B------:R-:W-:Y:S01]  /*09e0*/  UCGABAR_WAIT ;  /* 0x0000000000007dc7 */ /* 0x000fe20008000000 */
[----:B------:R-:W-:Y:S01]  /*09f0*/  CCTL.IVALL ;  /* 0x00000000ff00798f */ /* 0x000fe20002000000 */
[----:B------:R-:W-:Y:S05]  /*0a00*/  BRA `(.L_x_6) ;  /* 0x0000000000047947 */ /* 0x000fea0003800000 */
.L_x_5:
[----:B------:R-:W-:Y:S06]  /*0a10*/  BAR.SYNC.DEFER_BLOCKING 0x0 ;  /* 0x0000000000007b1d */ /* 0x000fec0000010000 */
.L_x_6:
[----:B------:R-:W-:Y:S05]  /*0a20*/  @!P1 BRA `(.L_x_7) ;  /* 0x0000023400049947 */ /* 0x000fea0003800000 */
[----:B------:R-:W-:-:S06]  /*0a30*/  UISETP.GT.U32.AND UP0, UPT, UR10, 0x1, UPT ;  /* 0x000000010a00788c */ /* 0x000fcc000bf04070 */
[----:B------:R-:W-:-:S13]  /*0a40*/  PLOP3.LUT P0, PT, PT, PT, UP0, 0x80, 0x0 ;  /* 0x000000000000781c */ /* 0x000fda0003f0f008 */
[----:B------:R-:W-:Y:S05]  /*0a50*/  @P0 EXIT ;  /* 0x000000000000094d */ /* 0x000fea0003800000 */
[----:B------:R-:W-:Y:S01]  /*0a60*/  IMAD.MOV.U32 R6, RZ, RZ, -0x1 ;  /* 0xffffffffff067424 */ /* 0x000fe200078e00ff */
[----:B------:R-:W-:Y:S01]  /*0a70*/  ULDC.64 UR4, c[0x0][0x650] ;  /* 0x0001940000047ab9 */ /* 0x000fe20000000a00 */
[----:B------:R-:W-:Y:S01]  /*0a80*/  IMAD.MOV.U32 R5, RZ, RZ, -0x1 ;  /* 0xffffffffff057424 */ /* 0x000fe200078e00ff */
[----:B------:R-:W-:Y:S01]  /*0a90*/  ISETP.GE.U32.AND P0, PT, R10, UR4, PT ;  /* 0x000000040a007c0c */ /* 0x000fe2000bf06070 */
[----:B------:R-:W-:Y:S01]  /*0aa0*/  UMOV UR10, 0xffffffff ;  /* 0xffffffff000a7882 */ /* 0x000fe20000000000 */
[----:B------:R1:W-:Y:S01]  /*0ab0*/  STL [R1+0x468], R6 ;  /* 0x0004680601007387 */ /* 0x0003e20000100800 */
[----:B------:R-:W-:Y:S02]  /*0ac0*/  PRMT R4, RZ, 0x7610, R4 ;  /* 0x00007610ff047816 */ /* 0x000fe40000000004 */
[----:B------:R-:W-:Y:S01]  /*0ad0*/  ISETP.GE.U32.AND.EX P0, PT, R15, UR5, PT, P0 ;  /* 0x000000050f007c0c */ /* 0x000fe2000bf06100 */
[----:B------:R1:W-:-:S12]  /*0ae0*/  STL [R1+0x464], R5 ;  /* 0x0004640501007387 */ /* 0x0003d80000100800 */
[----:B-1----:R-:W-:Y:S05]  /*0af0*/  @P0 BRA `(.L_x_8) ;  /* 0x00000004003c0947 */ /* 0x002fea0003800000 */
[----:B------:R-:W-:Y:S01]  /*0b00*/  ULDC.64 UR14, c[0x0][0x628] ;  /* 0x00018a00000e7ab9 */ /* 0x000fe20000000a00 */
[----:B------:R-:W1:Y:S01]  /*0b10*/  LDC.64 R8, c[0x0][0x620] ;  /* 0x00018800ff087b82 */ /* 0x000e620000000a00 */
[----:B------:R-:W-:Y:S01]  /*0b20*/  ISETP.NE.U32.AND P0, PT, RZ, UR14, PT ;  /* 0x0000000eff007c0c */ /* 0x000fe2000bf05070 */
[----:B------:R-:W-:Y:S01]  /*0b30*/  ULDC UR11, c[0x0][0x630] ;  /* 0x00018c00000b7ab9 */ /* 0x000fe20000000800 */
[----:B------:R-:W-:Y:S02]  /*0b40*/  R2UR UR4, R10 ;  /* 0x000000000a0472ca */ /* 0x000fe400000e0000 */
[----:B------:R-:W-:Y:S02]  /*0b50*/  ISETP.NE.AND.EX P0, PT, RZ, UR15, PT, P0 ;  /* 0x0000000fff007c0c */ /* 0x000fe4000bf05300 */
[----:B------:R-:W-:-:S11]  /*0b60*/  R2UR UR5, R15 ;  /* 0x000000000f0572ca */ /* 0x000fd600000e0000 */
[----:B------:R-:W-:Y:S05]  /*0b70*/  @!P0 BRA `(.L_x_9) ;  /* 0x0000000000308947 */ /* 0x000fea0003800000 */
[----:B------:R-:W-:Y:S01]  /*0b80*/  R2UR UR4, R10 ;  /* 0x000000000a0472ca */ /* 0x000fe200000e0000 */
[----:B------:R-:W-:Y:S01]  /*0b90*/  ULDC UR8, c[0x0][0x634] ;  /* 0x00018d0000087ab9 */ /* 0x000fe20000000800 */
[----:B------:R-:W-:-:S11]  /*0ba0*/  R2UR UR10, R15 ;  /* 0x000000000f0a72ca */ /* 0x000fd600000e0000 */
[----:B------:R-:W-:-:S04]  /*0bb0*/  UIADD3 UR8, UP0, UR4, UR8, URZ ;  /* 0x0000000804087290 */ /* 0x000fc8000ff1e03f */
[----:B------:R-:W-:-:S04]  /*0bc0*/  UIADD3.X UR10, URZ, UR10, URZ, UP0, !UPT ;  /* 0x0000000a3f0a7290 */ /* 0x000fc800087fe43f */
[----:B------:R-:W-:-:S04]  /*0bd0*/  UIMAD.WIDE.U32 UR4, UR10, UR14, URZ ;  /* 0x0000000e0a0472a5 */ /* 0x000fc8000f8e003f */
[----:B------:R-:W-:Y:S02]  /*0be0*/  UIMAD.WIDE.U32 UR6, UP0, UR8, UR15, UR4 ;  /* 0x0000000f080672a5 */ /* 0x000fe4000f800004 */
[----:B------:R-:W-:Y:S02]  /*0bf0*/  UIMAD.WIDE.U32 UR4, UR8, UR14, URZ ;  /* 0x0000000e080472a5 */ /* 0x000fe4000f8e003f */
[----:B------:R-:W-:Y:S02]  /*0c00*/  UIADD3.X UR9, URZ, URZ, URZ, UP0, !UPT ;  /* 0x0000003f3f097290 */ /* 0x000fe400087fe43f */
[----:B------:R-:W-:Y:S01]  /*0c10*/  UIADD3 URZ, UP0, UR5, UR6, URZ ;  /* 0x00000006053f7290 */ /* 0x000fe2000ff1e03f */
[----:B------:R-:W-:-:S03]  /*0c20*/  UMOV UR8, UR7 ;  /* 0x0000000700087c82 */ /* 0x000fc60008000000 */
[----:B------:R-:W-:-:S12]  /*0c30*/  UIMAD.WIDE.U32.X UR4, UR10, UR15, UR8, UP0 ;  /* 0x0000000f0a0472a5 */ /* 0x000fd800080e0408 */
.L_x_9:
[----:B------:R-:W-:Y:S01]  /*0c40*/  USHF.R.U64 UR10, UR4, UR11, UR5 ;  /* 0x0000000b040a7299 */ /* 0x000fe20008001205 */
[----:B------:R-:W2:Y:S01]  /*0c50*/  LDC.64 R20, c[0x0][0x640] ;  /* 0x00019000ff147b82 */ /* 0x000ea20000000a00 */
[----:B------:R-:W-:Y:S01]  /*0c60*/  USHF.R.U32.HI UR4, URZ, UR11, UR5 ;  /* 0x0000000b3f047299 */ /* 0x000fe20008011605 */
[----:B------:R-:W-:Y:S02]  /*0c70*/  IMAD.MOV.U32 R4, RZ, RZ, R10 ;  /* 0x000000ffff047224 */ /* 0x000fe400078e000a */
[----:B------:R-:W-:Y:S01]  /*0c80*/  IMAD R25, R11, R12, R2 ;  /* 0x0000000c0b197224 */ /* 0x000fe200078e0202 */
[----:B------:R-:W-:Y:S01]  /*0c90*/  IADD3 R3, P0, RZ, -UR10, RZ ;  /* 0x8000000aff037c10 */ /* 0x000fe2000ff1e0ff */
[----:B------:R-:W-:Y:S02]  /*0ca0*/  IMAD.MOV.U32 R11, RZ, RZ, 0x1 ;  /* 0x00000001ff0b7424 */ /* 0x000fe400078e00ff */
[----:B------:R-:W0:Y:S02]  /*0cb0*/  LDC R14, c[0x0][0x618] ;  /* 0x00018600ff0e7b82 */ /* 0x000e240000000800 */
[----:B------:R-:W-:-:S04]  /*0cc0*/  IMAD.X R5, RZ, RZ, ~UR4, P0 ;  /* 0x80000004ff057e24 */ /* 0x000fc800080e06ff */
[-C--:B-1----:R-:W-:Y:S02]  /*0cd0*/  IMAD R6, R5, R8.reuse, RZ ;  /* 0x0000000805067224 */ /* 0x082fe400078e02ff */
[----:B------:R-:W1:Y:S01]  /*0ce0*/  LDC R16, c[0x0][0x608] ;  /* 0x00018200ff107b82 */ /* 0x000e620000000800 */
[----:B------:R-:W-:Y:S02]  /*0cf0*/  IMAD.MOV.U32 R5, RZ, RZ, R15 ;  /* 0x000000ffff057224 */ /* 0x000fe400078e000f */
[----:B------:R-:W-:-:S05]  /*0d00*/  IMAD.WIDE.U32 R4, R3, R8, R4 ;  /* 0x0000000803047225 */ /* 0x000fca00078e0004 */
[----:B------:R-:W3:Y:S01]  /*0d10*/  LDC R18, c[0x0][0x658] ;  /* 0x00019600ff127b82 */ /* 0x000ee20000000800 */
[----:B------:R-:W-:Y:S01]  /*0d20*/  IMAD R3, R3, R9, R6 ;  /* 0x0000000903037224 */ /* 0x000fe200078e0206 */
[----:B--2---:R-:W-:-:S03]  /*0d30*/  ISETP.NE.U32.AND P0, PT, R20, RZ, PT ;  /* 0x000000ff1400720c */ /* 0x004fc60003f05070 */
[----:B------:R-:W-:Y:S01]  /*0d40*/  IMAD.IADD R3, R5, 0x1, R3 ;  /* 0x0000000105037824 */ /* 0x000fe200078e0203 */
[----:B------:R-:W-:Y:S01]  /*0d50*/  ISETP.NE.AND.EX P0, PT, R21, RZ, PT, P0 ;  /* 0x000000ff1500720c */ /* 0x000fe20003f05300 */
[----:B------:R-:W-:Y:S01]  /*0d60*/  IMAD.MOV.U32 R5, RZ, RZ, -0x1 ;  /* 0xffffffffff057424 */ /* 0x000fe200078e00ff */
[----:B------:R-:W2:Y:S02]  /*0d70*/  LDC R13, c[0x0][0x600] ;  /* 0x00018000ff0d7b82 */ /* 0x000ea40000000800 */
[-CC-:B0-----:R-:W-:Y:S02]  /*0d80*/  SHF.R.U64 R10, R4, R14.reuse, R3.reuse ;  /* 0x0000000e040a7219 */ /* 0x181fe40000001203 */
[----:B------:R-:W-:-:S04]  /*0d90*/  SHF.R.U32.HI R3, RZ, R14, R3 ;  /* 0x0000000eff037219 */ /* 0x000fc80000011603 */
[----:B------:R-:W0:Y:S01]  /*0da0*/  LDC R15, c[0x0][0x648] ;  /* 0x00019200ff0f7b82 */ /* 0x000e220000000800 */
[-CC-:B-1----:R-:W-:Y:S02]  /*0db0*/  SHF.R.U64 R23, R10, R16.reuse, R3.reuse ;  /* 0x000000100a177219 */ /* 0x182fe40000001203 */
[----:B------:R-:W-:-:S05]  /*0dc0*/  SHF.R.U32.HI R3, RZ, R16, R3 ;  /* 0x00000010ff037219 */ /* 0x000fca0000011603 */
[----:B------:R-:W1:Y:S01]  /*0dd0*/  LDC R17, c[0x0][0x638] ;  /* 0x00018e00ff117b82 */ /* 0x000e620000000800 */
[-C--:B---3--:R-:W-:Y:S02]  /*0de0*/  SHF.L.U32 R2, R5, R18.reuse, RZ ;  /* 0x0000001205027219 */ /* 0x088fe400000006ff */
[--C-:B------:R-:W-:Y:S02]  /*0df0*/  SHF.R.U64 R12, R23, R18, R3.reuse ;  /* 0x00000012170c7219 */ /* 0x100fe40000001203 */
[----:B------:R-:W-:Y:S02]  /*0e00*/  LOP3.LUT R8, RZ, R2, RZ, 0x33, !PT ;  /* 0x00000002ff087212 */ /* 0x000fe400078e33ff */
[----:B------:R-:W-:Y:S01]  /*0e10*/  SHF.R.U32.HI R3, RZ, R18, R3 ;  /* 0x00000012ff037219 */ /* 0x000fe20000011603 */
[----:B------:R-:W3:Y:S01]  /*0e20*/  LDC R19, c[0x0][0x610] ;  /* 0x00018400ff137b82 */ /* 0x000ee20000000800 */
[----:B------:R-:W-:Y:S01]  /*0e30*/  IMAD.MOV.U32 R2, RZ, RZ, R12 ;  /* 0x000000ffff027224 */ /* 0x000fe200078e000c */
[----:B------:R-:W-:Y:S06]  /*0e40*/  @!P0 BRA `(.L_x_10) ;  /* 0x0000000000288947 */ /* 0x000fec0003800000 */
[----:B------:R-:W4:Y:S02]  /*0e50*/  LDC R7, c[0x0][0x64c] ;  /* 0x00019300ff077b82 */ /* 0x000f240000000800 */
[----:B----4-:R-:W-:-:S05]  /*0e60*/  IADD3 R7, P0, R12, R7, RZ ;  /* 0x000000070c077210 */ /* 0x010fca0007f1e0ff */
[----:B------:R-:W-:-:S04]  /*0e70*/  IMAD.X R9, RZ, RZ, R3, P0 ;  /* 0x000000ffff097224 */ /* 0x000fc800000e0603 */
[----:B------:R-:W-:-:S04]  /*0e80*/  IMAD.WIDE.U32 R2, R9, R20, RZ ;  /* 0x0000001409027225 */ /* 0x000fc800078e00ff */
[----:B------:R-:W-:-:S04]  /*0e90*/  IMAD.WIDE.U32 R4, P0, R7, R21, R2 ;  /* 0x0000001507047225 */ /* 0x000fc80007800002 */
[----:B------:R-:W-:-:S04]  /*0ea0*/  IMAD.WIDE.U32 R2, R7, R20, RZ ;  /* 0x0000001407027225 */ /* 0x000fc800078e00ff */
[----:B------:R-:W-:Y:S01]  /*0eb0*/  IMAD.X R7, RZ, RZ, RZ, P0 ;  /* 0x000000ffff077224 */ /* 0x000fe200000e06ff */
[----:B------:R-:W-:Y:S01]  /*0ec0*/  IADD3 RZ, P0, R3, R4, RZ ;  /* 0x0000000403ff7210 */ /* 0x000fe20007f1e0ff */
[----:B------:R-:W-:-:S04]  /*0ed0*/  IMAD.MOV.U32 R6, RZ, RZ, R5 ;  /* 0x000000ffff067224 */ /* 0x000fc800078e0005 */
[----:B------:R-:W-:-:S08]  /*0ee0*/  IMAD.WIDE.U32.X R2, R9, R21, R6, P0 ;  /* 0x0000001509027225 */ /* 0x000fd000000e0406 */
.L_x_10:
[----:B0-----:R-:W-:Y:S01]  /*0ef0*/  SHF.R.U64 R4, R2, R15, R3 ;  /* 0x0000000f02047219 */ /* 0x001fe20000001203 */
[----:B--2---:R-:W-:Y:S01]  /*0f00*/  VIADD R5, R13, 0xffffffff ;  /* 0xffffffff0d057836 */ /* 0x004fe20000000000 */
[----:B------:R-:W-:Y:S02]  /*0f10*/  SHF.L.U32 R2, R11, R18, RZ ;  /* 0x000000120b027219 */ /* 0x000fe400000006ff */
[----:B------:R-:W-:Y:S01]  /*0f20*/  LOP3.LUT R3, R23, R8, RZ, 0xc0, !PT ;  /* 0x0000000817037212 */ /* 0x000fe200078ec0ff */
[----:B------:R-:W-:Y:S01]  /*0f30*/  IMAD.MOV R6, RZ, RZ, -R4 ;  /* 0x000000ffff067224 */ /* 0x000fe200078e0a04 */
[----:B------:R-:W-:Y:S02]  /*0f40*/  SEL R0, R0, R25, !P4 ;  /* 0x0000001900007207 */ /* 0x000fe40006000000 */
[----:B------:R-:W-:Y:S01]  /*0f50*/  LOP3.LUT R5, R10, R5, RZ, 0xc0, !PT ;  /* 0x000000050a057212 */ /* 0x000fe200078ec0ff */
[----:B------:R-:W-:Y:S02]  /*0f60*/  IMAD R3, R2, R4, R3 ;  /* 0x0000000402037224 */ /* 0x000fe400078e0203 */
[----:B-1----:R-:W-:-:S02]  /*0f70*/  IMAD R2, R6, R17, R12 ;  /* 0x0000001106027224 */ /* 0x002fc400078e020c */
[----:B---3--:R-:W-:Y:S02]  /*0f80*/  IMAD R0, R3, R19, R0 ;  /* 0x0000001303007224 */ /* 0x008fe400078e0200 */
[----:B------:R-:W-:Y:S02]  /*0f90*/  IMAD R3, R2, R13, R5 ;  /* 0x0000000d02037224 */ /* 0x000fe400078e0205 */
[----:B------:R-:W-:-:S03]  /*0fa0*/  IMAD.MOV.U32 R4, RZ, RZ, 0x1 ;  /* 0x00000001ff047424 */ /* 0x000fc600078e00ff */
[----:B------:R-:W-:Y:S02]  /*0fb0*/  SEL R2, R3, R0, !P4 ;  /* 0x0000000003027207 */ /* 0x000fe40006000000 */
[----:B------:R-:W-:-:S03]  /*0fc0*/  SEL R0, R0, R3, !P4 ;  /* 0x0000000300007207 */ /* 0x000fc60006000000 */
[----:B------:R1:W-:Y:S04]  /*0fd0*/  STL [R1+0x464], R2 ;  /* 0x0004640201007387 */ /* 0x0003e80000100800 */
[----:B------:R1:W-:Y:S02]  /*0fe0*/  STL [R1+0x468], R0 ;  /* 0x0004680001007387 */ /* 0x0003e40000100800 */
.L_x_8:
[----:B------:R-:W-:-:S08]  /*0ff0*/  NOP ;  /* 0x0000000000007918 */ /* 0x000fd00000000000 */
[----:B------:R-:W2:Y:S02]  /*1000*/  USETMAXREG.TRY_ALLOC.CTAPOOL UP0, 0xf0 ;  /* 0x000000f0000079c8 */ /* 0x000ea40008000600 */
[----:B--2---:R-:W-:-:S13]  /*1010*/  PLOP3.LUT P0, PT, PT, PT, UP0, 0x80, 0x0 ;  /* 0x000000000000781c */ /* 0x004fda0003f0f008 */
[----:B------:R-:W-:Y:S05]  /*1020*/  @!P0 BRA `(.L_x_8) ;  /* 0xfffffffc00f08947 */ /* 0x000fea000383ffff */
[----:B------:R-:W-:Y:S01]  /*1030*/  ULDC.64 UR4, c[0x0][0x598] ;  /* 0x0001660000047ab9 */ /* 0x000fe20000000a00 */
[----:B------:R-:W-:Y:S01]  /*1040*/  ULDC.64 UR14, c[0x0][0x208] ;  /* 0x00008200000e7ab9 */ /* 0x000fe20000000a00 */
[----:B------:R-:W-:-:S04]  /*1050*/  ISETP.NE.U32.AND P0, PT, RZ, UR4, PT ;  /* 0x00000004ff007c0c */ /* 0x000fc8000bf05070 */
[----:B------:R-:W-:-:S13]  /*1060*/  ISETP.NE.AND.EX P0, PT, RZ, UR5, PT, P0 ;  /* 0x00000005ff007c0c */ /* 0x000fda000bf05300 */
[----:B------:R-:W-:Y:S05]  /*1070*/  @!P0 BRA `(.L_x_11) ;  /* 0x0000000000208947 */ /* 0x000fea0003800000 */
[----:B-1----:R-:W1:Y:S02]  /*1080*/  LDC.64 R2, c[0x0][0x598] ;  /* 0x00016600ff027b82 */ /* 0x002e640000000a00 */
[----:B-1----:R-:W2:Y:S02]  /*1090*/  LDG.E.64 R2, desc[UR14][R2.64] ;  /* 0x0000000e02027981 */ /* 0x002ea4000c1e1b00 */
[----:B--2---:R-:W-:-:S04]  /*10a0*/  ISETP.NE.U32.AND P0, PT, R2, RZ, PT ;  /* 0x000000ff0200720c */ /* 0x004fc80003f05070 */
[----:B------:R-:W-:-:S13]  /*10b0*/  ISETP.NE.AND.EX P0, PT, R3, RZ, PT, P0 ;  /* 0x000000ff0300720c */ /* 0x000fda0003f05300 */
[----:B------:R-:W-:Y:S05]  /*10c0*/  @!P0 BRA `(.L_x_11) ;  /* 0x00000000000c8947 */ /* 0x000fea0003800000 */
[----:B------:R-:W2:Y:S02]  /*10d0*/  LD.E R2, desc[UR14][R2.64] ;  /* 0x0000000e02027980 */ /* 0x000ea4000c101900 */
[----:B--2---:R-:W-:Y:S01]  /*10e0*/  R2UR UR20, R2 ;  /* 0x00000000021472ca */ /* 0x004fe200000e0000 */
[----:B------:R-:W-:-:S14]  /*10f0*/  BRA `(.L_x_12) ;  /* 0x0000000000247947 */ /* 0x000fdc0003800000 */
.L_x_11:
[----:B------:R-:W-:Y:S02]  /*1100*/  ULDC.64 UR4, c[0x0][0x588] ;  /* 0x0001620000047ab9 */ /* 0x000fe40000000a00 */
[----:B------:R-:W-:-:S04]  /*1110*/  ISETP.NE.U32.AND P0, PT, RZ, UR4, PT ;  /* 0x00000004ff007c0c */ /* 0x000fc8000bf05070 */
[----:B------:R-:W-:-:S13]  /*1120*/  ISETP.NE.AND.EX P0, PT, RZ, UR5, PT, P0 ;  /* 0x00000005ff007c0c */ /* 0x000fda000bf05300 */
[----:B------:R-:W-:Y:S05]  /*1130*/  @!P0 BRA `(.L_x_13) ;  /* 0x0000000000108947 */ /* 0x000fea0003800000 */
[----:B-1----:R-:W1:Y:S02]  /*1140*/  LDC.64 R2, c[0x0][0x588] ;  /* 0x00016200ff027b82 */ /* 0x002e640000000a00 */
[----:B-1----:R-:W2:Y:S02]  /*1150*/  LDG.E R2, desc[UR14][R2.64] ;  /* 0x0000000e02027981 */ /* 0x002ea4000c1e1900 */
[----:B--2---:R-:W-:Y:S01]  /*1160*/  R2UR UR20, R2 ;  /* 0x00000000021472ca */ /* 0x004fe200000e0000 */
[----:B------:R-:W-:-:S14]  /*1170*/  BRA `(.L_x_12) ;  /* 0x0000000000047947 */ /* 0x000fdc0003800000 */
.L_x_13:
[----:B------:R-:W-:-:S05]  /*1180*/  ULDC UR20, c[0x0][0x580] ;  /* 0x0001600000147ab9 */ /* 0x000fca0000000800 */
.L_x_12:
[----:B------:R-:W-:Y:S02]  /*1190*/  ULDC.64 UR4, c[0x0][0x5a0] ;  /* 0x0001680000047ab9 */ /* 0x000fe40000000a00 */
        /* <DEDUP_REMOVED lines=11> */
.L_x_14:
        /* <DEDUP_REMOVED lines=8> */
.L_x_16:
[----:B------:R-:W-:-:S05]  /*12d0*/  ULDC UR21, c[0x0][0x584] ;  /* 0x0001610000157ab9 */ /* 0x000fca0000000800 */
.L_x_15:
[----:B------:R-:W-:-:S13]  /*12e0*/  LOP3.LUT P0, RZ, R4, 0xff, RZ, 0xc0, !PT ;  /* 0x000000ff04ff7812 */ /* 0x000fda000780c0ff */
[----:B------:R-:W-:Y:S05]  /*12f0*/  @!P0 EXIT ;  /* 0x000000000000894d */ /* 0x000fea0003800000 */
[----:B------:R-:W-:Y:S01]  /*1300*/  ULDC UR4, c[0x0][0x28c] ;  /* 0x0000a30000047ab9 */ /* 0x000fe20000000800 */
[----:B------:R-:W-:Y:S02]  /*1310*/  ULOP3.LUT UR22, UR13, 0x1, URZ, 0xfc, !UPT ;  /* 0x000000010d167892 */ /* 0x000fe4000f8efc3f */
[----:B------:R-:W-:-:S04]  /*1320*/  UIADD3 UR4, UR4, 0x3f, URZ ;  /* 0x0000003f04047890 */ /* 0x000fc8000fffe03f */
[----:B------:R-:W-:-:S04]  /*1330*/  USHF.R.S32.HI UR5, URZ, 0x1f, UR4 ;  /* 0x0000001f3f057899 */ /* 0x000fc80008011404 */
[----:B------:R-:W-:-:S03]  /*1340*/  ULEA.HI UR5, UR5, UR4, URZ, 0x6 ;  /* 0x0000000405057291 */ /* 0x000fc6000f8f303f */
[----:B------:R-:W-:Y:S01]  /*1350*/  UMOV UR4, URZ ;  /* 0x0000003f00047c82 */ /* 0x000fe20008000000 */
[----:B------:R-:W-:-:S03]  /*1360*/  USHF.R.S32.HI UR9, URZ, 0x6, UR5 ;  /* 0x000000063f097899 */ /* 0x000fc60008011405 */
[----:B------:R-:W-:-:S09]  /*1370*/  UMOV UR5, URZ ;  /* 0x0000003f00057c82 */ /* 0x000fd20008000000 */
.L_x_555:
[----:B------:R-:W-:Y:S01]  /*1380*/  STL [R1+0x450], RZ ;  /* 0x000450ff01007387 */ /* 0x000fe20000100800 */
[----:B--2---:R-:W2:Y:S01]  /*1390*/  S2UR UR18, SR_CgaCtaId ;  /* 0x00000000001279c3 */ /* 0x004ea20000008800 */
[----:B------:R-:W-:Y:S01]  /*13a0*/  UMOV UR17, 0x400 ;  /* 0x0000040000117882 */ /* 0x000fe20000000000 */
[----:B------:R-:W-:Y:S01]  /*13b0*/  UMOV UR6, URZ ;  /* 0x0000003f00067c82 */ /* 0x000fe20008000000 */
[----:B------:R-:W-:Y:S01]  /*13c0*/  STL [R1+0x44c], RZ ;  /* 0x00044cff01007387 */ /* 0x000fe20000100800 */
[----:B------:R-:W-:Y:S01]  /*13d0*/  UMOV UR7, URZ ;  /* 0x0000003f00077c82 */ /* 0x000fe20008000000 */
[----:B------:R-:W-:Y:S01]  /*13e0*/  UMOV UR8, URZ ;  /* 0x0000003f00087c82 */ /* 0x000fe20008000000 */
[----:B------:R-:W-:Y:S01]  /*13f0*/  UMOV UR23, UR5 ;  /* 0x0000000500177c82 */ /* 0x000fe20008000000 */
[----:B------:R-:W-:Y:S01]  /*1400*/  STL [R1+0x448], RZ ;  /* 0x000448ff01007387 */ /* 0x000fe20000100800 */
[----:B-1-3--:R-:W1:Y:S01]  /*1410*/  LDC R2, c[0x0][0x28c] ;  /* 0x0000a300ff027b82 */ /* 0x00ae620000000800 */
[----:B------:R-:W-:-:S02]  /*1420*/  CS2R R236, SRZ ;  /* 0x0000000000ec7805 */ /* 0x000fc4000001ff00 */
[----:B------:R-:W-:Y:S01]  /*1430*/  CS2R R234, SRZ ;  /* 0x0000000000ea7805 */ /* 0x000fe2000001ff00 */
[----:B------:R-:W-:Y:S01]  /*1440*/  STL [R1+0x444], RZ ;  /* 0x000444ff01007387 */ /* 0x000fe20000100800 */
[----:B------:R-:W-:Y:S02]  /*1450*/  CS2R R232, SRZ ;  /* 0x0000000000e87805 */ /* 0x000fe4000001ff00 */
[----:B------:R-:W-:Y:S02]  /*1460*/  CS2R R230, SRZ ;  /* 0x0000000000e67805 */ /* 0x000fe4000001ff00 */
[----:B------:R-:W-:Y:S01]  /*1470*/  CS2R R228, SRZ ;  /* 0x0000000000e47805 */ /* 0x000fe2000001ff00 */
[----:B------:R-:W-:Y:S01]  /*1480*/  STL [R1+0x440], RZ ;  /* 0x000440ff01007387 */ /* 0x000fe20000100800 */
[----:B------:R-:W-:Y:S02]  /*1490*/  CS2R R226, SRZ ;  /* 0x0000000000e27805 */ /* 0x000fe4000001ff00 */
        /* <DEDUP_REMOVED lines=15> */
[----:B-1----:R-:W-:Y:S02]  /*1590*/  ISETP.GE.AND P0, PT, R2, 0x1, PT ;  /* 0x000000010200780c */ /* 0x002fe40003f06270 */
        /* <DEDUP_REMOVED lines=40> */
[----:B0-----:R-:W-:-:S02]  /*1820*/  CS2R R14, SRZ ;  /* 0x00000000000e7805 */ /* 0x001fc4000001ff00 */
[----:B------:R-:W-:Y:S01]  /*1830*/  CS2R R12, SRZ ;  /* 0x00000000000c7805 */ /* 0x000fe2000001ff00 */
[----:B------:R-:W-:Y:S01]  /*1840*/  STL [R1+0x404], RZ ;  /* 0x000404ff01007387 */ /* 0x000fe20000100800 */
[----:B------:R-:W-:Y:S02]  /*1850*/  CS2R R10, SRZ ;  /* 0x00000000000a7805 */ /* 0x000fe4000001ff00 */
[----:B------:R-:W-:Y:S02]  /*1860*/  CS2R R8, SRZ ;  /* 0x0000000000087805 */ /* 0x000fe4000001ff00 */
[----:B------:R-:W-:Y:S01]  /*1870*/  CS2R R6, SRZ ;  /* 0x0000000000067805 */ /* 0x000fe2000001ff00 */
[----:B------:R-:W-:Y:S01]  /*1880*/  STL [R1+0x400], RZ ;  /* 0x000400ff01007387 */ /* 0x000fe20000100800 */
[----:B------:R-:W-:Y:S01]  /*1890*/  CS2R R4, SRZ ;  /* 0x0000000000047805 */ /* 0x000fe2000001ff00 */
[----:B------:R-:W-:Y:S01]  /*18a0*/  IMAD.MOV.U32 R3, RZ, RZ, RZ ;  /* 0x000000ffff037224 */ /* 0x000fe200078e00ff */
[----:B------:R-:W-:Y:S01]  /*18b0*/  CS2R R24, SRZ ;  /* 0x0000000000187805 */ /* 0x000fe2000001ff00 */
[----:B------:R-:W-:Y:S01]  /*18c0*/  STL [R1+0x3fc], RZ ;  /* 0x0003fcff01007387 */ /* 0x000fe20000100800 */
[----:B------:R-:W-:-:S02]  /*18d0*/  CS2R R26, SRZ ;  /* 0x00000000001a7805 */ /* 0x000fc4000001ff00 */
[----:B------:R-:W-:Y:S02]  /*18e0*/  CS2R R28, SRZ ;  /* 0x00000000001c7805 */ /* 0x000fe4000001ff00 */
[----:B------:R-:W-:Y:S01]  /*18f0*/  CS2R R30, SRZ ;  /* 0x00000000001e7805 */ /* 0x000fe2000001ff00 */
[----:B------:R-:W-:Y:S01]  /*1900*/  STL [R1+0x3f8], RZ ;  /* 0x0003f8ff01007387 */ /* 0x000fe20000100800 */
[----:B------:R-:W-:Y:S02]  /*1910*/  CS2R R32, SRZ ;  /* 0x0000000000207805 */ /* 0x000fe4000001ff00 */
[----:B------:R-:W-:Y:S02]  /*1920*/  CS2R R34, SRZ ;  /* 0x0000000000227805 */ /* 0x000fe4000001ff00 */
        /* <DEDUP_REMOVED lines=77> */
[----:B------:R-:W-:Y:S04]  /*1e00*/  STL [R1+0x3a8], RZ ;  /* 0x0003a8ff01007387 */ /* 0x000fe80000100800 */
        /* <DEDUP_REMOVED lines=106> */
[----:B------:R-:W-:Y:S04]  /*24b0*/  STL [R1], RZ ;  /* 0x000000ff01007387 */ /* 0x000fe80000100800 */
        /* <DEDUP_REMOVED lines=39> */
[----:B------:R-:W-:Y:S01]  /*2730*/  STL [R1+0xa0], RZ ;  /* 0x0000a0ff01007387 */ /* 0x000fe20000100800 */
[----:B------:R-:W0:Y:S03]  /*2740*/  S2R R0, SR_TID.X ;  /* 0x0000000000007919 */ /* 0x000e260000002100 */
        /* <DEDUP_REMOVED lines=8> */
[----:B0-----:R-:W-:-:S03]  /*27d0*/  LOP3.LUT R0, R0, 0x80, RZ, 0xc0, !PT ;  /* 0x0000008000007812 */ /* 0x001fc600078ec0ff */
[----:B------:R-:W-:Y:S01]  /*27e0*/  STL [R1+0xc4], RZ ;  /* 0x0000c4ff01007387 */ /* 0x000fe20000100800 */
[----:B------:R-:W-:-:S03]  /*27f0*/  SHF.R.U32.HI R0, RZ, 0x7, R0 ;  /* 0x00000007ff007819 */ /* 0x000fc60000011600 */
        /* <DEDUP_REMOVED lines=33> */
[----:B------:R-:W0:Y:S04]  /*2a10*/  SHFL.IDX PT, R0, R0, RZ, 0x1f ;  /* 0x00001fff00007589 */ /* 0x000e2800000e0000 */
[----:B------:R1:W-:Y:S04]  /*2a20*/  STL [R1+0x14c], RZ ;  /* 0x00014cff01007387 */ /* 0x0003e80000100800 */
[----:B------:R1:W-:Y:S04]  /*2a30*/  STL [R1+0x150], RZ ;  /* 0x000150ff01007387 */ /* 0x0003e80000100800 */
[----:B------:R1:W-:Y:S04]  /*2a40*/  STL [R1+0x154], RZ ;  /* 0x000154ff01007387 */ /* 0x0003e80000100800 */
[----:B------:R1:W-:Y:S04]  /*2a50*/  STL [R1+0x158], RZ ;  /* 0x000158ff01007387 */ /* 0x0003e80000100800 */
[----:B------:R1:W-:Y:S04]  /*2a60*/  STL [R1+0x15c], RZ ;  /* 0x00015cff01007387 */ /* 0x0003e80000100800 */
[----:B------:R1:W-:Y:S01]  /*2a70*/  STL [R1+0x160], RZ ;  /* 0x000160ff01007387 */ /* 0x0003e20000100800 */
[----:B0-----:R-:W-:Y:S01]  /*2a80*/  R2UR UR12, R0 ;  /* 0x00000000000c72ca */ /* 0x001fe200000e0000 */
[----:B------:R-:W-:-:S02]  /*2a90*/  IMAD.U32 R0, RZ, RZ, UR4 ;  /* 0x00000004ff007e24 */ /* 0x000fc4000f8e00ff */
[----:B------:R1:W-:Y:S04]  /*2aa0*/  STL [R1+0x164], RZ ;  /* 0x000164ff01007387 */ /* 0x0003e80000100800 */
[----:B------:R1:W-:Y:S04]  /*2ab0*/  STL [R1+0x168], RZ ;  /* 0x000168ff01007387 */ /* 0x0003e80000100800 */
[----:B------:R1:W-:Y:S02]  /*2ac0*/  STL [R1+0x16c], RZ ;  /* 0x00016cff01007387 */ /* 0x0003e40000100800 */
[----:B------:R-:W-:-:S02]  /*2ad0*/  ULEA.HI UR11, UR12, UR12, URZ, 0x1 ;  /* 0x0000000c0c0b7291 */ /* 0x000fc4000f8f083f */
[----:B------:R1:W-:Y:S02]  /*2ae0*/  STL [R1+0x170], RZ ;  /* 0x000170ff01007387 */ /* 0x0003e40000100800 */
[----:B------:R-:W-:Y:S02]  /*2af0*/  ULOP3.LUT UR16, UR11, 0xffffe, URZ, 0xc0, !UPT ;  /* 0x000ffffe0b107892 */ /* 0x000fe4000f8ec03f */
[----:B------:R1:W-:Y:S01]  /*2b00*/  STL [R1+0x174], RZ ;  /* 0x000174ff01007387 */ /* 0x0003e20000100800 */
[----:B--2---:R-:W-:Y:S02]  /*2b10*/  ULEA UR11, UR18, UR17, 0x18 ;  /* 0x00000011120b7291 */ /* 0x004fe4000f8ec03f */
[----:B------:R-:W-:Y:S01]  /*2b20*/  UIADD3 UR16, UR12, -UR16, URZ ;  /* 0x800000100c107290 */ /* 0x000fe2000fffe03f */
[----:B------:R1:W-:Y:S03]  /*2b30*/  STL [R1+0x178], RZ ;  /* 0x000178ff01007387 */ /* 0x0003e60000100800 */
[----:B------:R-:W-:Y:S01]  /*2b40*/  ULEA UR16, UR16, UR11, 0xc ;  /* 0x0000000b10107291 */ /* 0x000fe2000f8e603f */
[----:B------:R1:W-:Y:S03]  /*2b50*/  STL [R1+0x17c], RZ ;  /* 0x00017cff01007387 */ /* 0x0003e60000100800 */
[----:B------:R-:W-:Y:S01]  /*2b60*/  UIADD3 UR16, UR16, 0x180, URZ ;  /* 0x0000018010107890 */ /* 0x000fe2000fffe03f */
[----:B------:R1:W-:Y:S03]  /*2b70*/  STL [R1+0x180], RZ ;  /* 0x000180ff01007387 */ /* 0x0003e60000100800 */
[----:B------:R-:W-:Y:S01]  /*2b80*/  USHF.R.U32.HI UR12, URZ, 0x4, UR16 ;  /* 0x000000043f0c7899 */ /* 0x000fe20008011610 */
[----:B------:R1:W-:Y:S03]  /*2b90*/  STL [R1+0x184], RZ ;  /* 0x000184ff01007387 */ /* 0x0003e60000100800 */
[----:B------:R-:W-:Y:S01]  /*2ba0*/  ULOP3.LUT UR12, UR12, 0x3fff, URZ, 0xc0, !UPT ;  /* 0x00003fff0c0c7892 */ /* 0x000fe2000f8ec03f */
[----:B------:R1:W-:Y:S04]  /*2bb0*/  STL [R1+0x188], RZ ;  /* 0x000188ff01007387 */ /* 0x0003e80000100800 */
        /* <DEDUP_REMOVED lines=28> */
[----:B------:R1:W-:Y:S01]  /*2d80*/  STL [R1+0x1fc], RZ ;  /* 0x0001fcff01007387 */ /* 0x0003e20000100800 */
[----:B------:R-:W-:Y:S05]  /*2d90*/  @!P0 BRA `(.L_x_17) ;  /* 0x0000004000c08947 */ /* 0x000fea0003800000 */
[----:B------:R-:W-:-:S06]  /*2da0*/  UISETP.NE.AND UP0, UPT, UR22, 0x3, UPT ;  /* 0x000000031600788c */ /* 0x000fcc000bf05270 */
[----:B------:R-:W-:-:S13]  /*2db0*/  PLOP3.LUT P1, PT, PT, PT, UP0, 0x80, 0x0 ;  /* 0x000000000000781c */ /* 0x000fda0003f2f008 */
[----:B------:R-:W-:Y:S05]  /*2dc0*/  @!P1 BRA `(.L_x_18) ;  /* 0x0000000000049947 */ /* 0x000fea0003800000 */
[----:B------:R-:W-:Y:S01]  /*2dd0*/  BPT.TRAP 0x1 ;  /* 0x000000040000795c */ /* 0x000fe20000300000 */
.L_x_18:
[----:B------:R-:W-:Y:S01]  /*2de0*/  ULEA UR6, UR5, UR11, 0x3 ;  /* 0x0000000b05067291 */ /* 0x000fe2000f8e183f */
[----:B------:R-:W-:-:S05]  /*2df0*/  IMAD.U32 R0, RZ, RZ, UR4 ;  /* 0x00000004ff007e24 */ /* 0x000fca000f8e00ff */
[----:B------:R-:W-:-:S04]  /*2e00*/  SHF.L.U32 R0, R0, 0x1f, RZ ;  /* 0x0000001f00007819 */ /* 0x000fc800000006ff */
[----:B------:R0:W2:Y:S01]  /*2e10*/  SYNCS.PHASECHK.TRANS64.TRYWAIT P0, [UR6], R0 ;  /* 0x00000000ff0075a7 */ /* 0x0000a20008000146 */
[----:B------:R-:W-:Y:S05]  /*2e20*/  @!P1 BRA `(.L_x_19) ;  /* 0x0000000000049947 */ /* 0x000fea0003800000 */
[----:B------:R-:W-:Y:S01]  /*2e30*/  BPT.TRAP 0x1 ;  /* 0x000000040000795c */ /* 0x000fe20000300000 */
.L_x_19:
[----:B--2---:R-:W-:Y:S05]  /*2e40*/  @P0 BRA `(.L_x_20) ;  /* 0x0000000000080947 */ /* 0x004fea0003800000 */
[----:B------:R-:W2:Y:S02]  /*2e50*/  SYNCS.PHASECHK.TRANS64.TRYWAIT P0, [UR6], R0 ;  /* 0x00000000ff0075a7 */ /* 0x000ea40008000146 */
[----:B--2---:R-:W-:Y:S05]  /*2e60*/  @!P0 BRA `(.L_x_21) ;  /* 0x0000022800448947 */ /* 0x004fea0003800000 */
.L_x_20:
[----:B------:R-:W-:Y:S01]  /*2e70*/  UIADD3 UR6, UR11, 0x1c180, URZ ;  /* 0x0001c1800b067890 */ /* 0x000fe2000fffe03f */
[----:B------:R-:W-:Y:S01]  /*2e80*/  WARPGROUP.ARRIVE ;  /* 0x00000000000079c5 */ /* 0x000fe20000000000 */
[----:B------:R-:W-:Y:S02]  /*2e90*/  ULOP3.LUT UR7, UR12, 0x10000, URZ, 0xfc, !UPT ;  /* 0x000100000c077892 */ /* 0x000fe4000f8efc3f */
[----:B------:R-:W-:Y:S02]  /*2ea0*/  USHF.R.U32.HI UR6, URZ, 0x4, UR6 ;  /* 0x000000043f067899 */ /* 0x000fe40008011606 */
[----:B------:R-:W-:Y:S02]  /*2eb0*/  ULEA UR7, UR5, UR7, 0xa ;  /* 0x0000000705077291 */ /* 0x000fe4000f8e503f */
[----:B------:R-:W-:Y:S01]  /*2ec0*/  ULOP3.LUT UR6, UR6, 0x3fff, URZ, 0xc0, !UPT ;  /* 0x00003fff06067892 */ /* 0x000fe2000f8ec03f */
[----:B------:R-:W-:Y:S01]  /*2ed0*/  UMOV UR17, 0x80000020 ;  /* 0x8000002000117882 */ /* 0x000fe20000000000 */
[----:B------:R-:W-:-:S02]  /*2ee0*/  UMOV UR19, 0x80000020 ;  /* 0x8000002000137882 */ /* 0x000fc40000000000 */
[----:B------:R-:W-:Y:S01]  /*2ef0*/  ULOP3.LUT UR6, UR6, 0x10000, URZ, 0xfc, !UPT ;  /* 0x0001000006067892 */ /* 0x000fe2000f8efc3f */
[----:B------:R-:W-:-:S03]  /*2f00*/  UMOV UR16, UR7 ;  /* 0x0000000700107c82 */ /* 0x000fc60008000000 */
[----:B------:R-:W-:-:S03]  /*2f10*/  ULEA UR8, UR5, UR6, 0xa ;  /* 0x0000000605087291 */ /* 0x000fc6000f8e503f */
[----:B------:R-:W-:-:S04]  /*2f20*/  UMOV UR6, 0x2 ;  /* 0x0000000200067882 */ /* 0x000fc80000000000 */
[----:B------:R-:W-:Y:S02]  /*2f30*/  UMOV UR18, UR8 ;  /* 0x0000000800127c82 */ /* 0x000fe40008000000 */
[----:B------:R-:W-:Y:S01]  /*2f40*/  QGMMA.64x256x32.F32.E4M3.E4M3 R24, gdesc[UR16], RZ, !UPT, gsb0 ;  /* 0x03e00000101879f3 */ /* 0x000fe2000c0008ff */
[----:B------:R-:W-:Y:S01]  /*2f50*/  UIADD3 UR16, UR7, 0x200, URZ ;  /* 0x0000020007107890 */ /* 0x000fe2000fffe03f */
[----:B------:R-:W-:Y:S01]  /*2f60*/  UMOV UR17, 0x80000020 ;  /* 0x8000002000117882 */ /* 0x000fe20000000000 */
[----:B------:R-:W-:Y:S02]  /*2f70*/  WARPGROUP.DEPBAR.LE gsb0, 0x0 ;  /* 0x00008000000079c5 */ /* 0x000fe40000010000 */
[----:B------:R-:W-:Y:S04]  /*2f80*/  STL.64 [R1], R24 ;  /* 0x0000001801007387 */ /* 0x000fe80000100a00 */
[----:B------:R-:W-:Y:S04]  /*2f90*/  STL.64 [R1+0x8], R26 ;  /* 0x0000081a01007387 */ /* 0x000fe80000100a00 */
        /* <DEDUP_REMOVED lines=61> */
[----:B------:R3:W-:Y:S02]  /*3370*/  STL.64 [R1+0x1f8], R150 ;  /* 0x0001f89601007387 */ /* 0x0007e40000100a00 */
[----:B---3--:R-:W-:-:S06]  /*3380*/  WARPGROUP.ARRIVE ;  /* 0x00000000000079c5 */ /* 0x008fcc0000000000 */
[----:B------:R-:W-:Y:S03]  /*3390*/  QGMMA.64x256x32.F32.E4M3.E4M3 R24, gdesc[UR16], RZ, !UPT, gsb0 ;  /* 0x03e00000101879f3 */ /* 0x000fe6000c0008ff */
[----:B------:R-:W-:Y:S02]  /*33a0*/  WARPGROUP.DEPBAR.LE gsb0, 0x0 ;  /* 0x00008000000079c5 */ /* 0x000fe40000010000 */
        /* <DEDUP_REMOVED lines=21> */
[----:B------:R3:W-:Y:S04]  /*3500*/  STL.64 [R1+0x478], R108 ;  /* 0x0004786c01007387 */ /* 0x0007e80000100a00 */
        /* <DEDUP_REMOVED lines=70> */
[----:B---3--:R-:W3:Y:S04]  /*3970*/  LDL.LU.64 R108, [R1] ;  /* 0x00000000016c7983 */ /* 0x008ee80000300a00 */
[----:B------:R-:W3:Y:S04]  /*3980*/  LDL.LU.64 R110, [R1+0x8] ;  /* 0x00000800016e7983 */ /* 0x000ee80000300a00 */
        /* <DEDUP_REMOVED lines=61> */
[----:B------:R-:W3:Y:S01]  /*3d60*/  LDL.LU.64 R234, [R1+0x1f8] ;  /* 0x0001f80001ea7983 */ /* 0x000ee20000300a00 */
[----:B------:R-:W-:-:S02]  /*3d70*/  UIADD3 UR16, UR7, 0x2, URZ ;  /* 0x0000000207107890 */ /* 0x000fc4000fffe03f */
[----:B------:R-:W-:Y:S01]  /*3d80*/  UIADD3 UR18, UR8, 0x2, URZ ;  /* 0x0000000208127890 */ /* 0x000fe2000fffe03f */
[----:B------:R-:W-:Y:S01]  /*3d90*/  STL [R1+0x338], RZ ;  /* 0x000338ff01007387 */ /* 0x000fe20000100800 */
[----:B------:R-:W-:Y:S01]  /*3da0*/  UMOV UR17, 0x80000020 ;  /* 0x8000002000117882 */ /* 0x000fe20000000000 */
[----:B------:R-:W-:Y:S02]  /*3db0*/  UMOV UR19, 0x80000020 ;  /* 0x8000002000137882 */ /* 0x000fe40000000000 */
        /* <DEDUP_REMOVED lines=25> */
[----:B---3--:R-:W-:-:S06]  /*3f50*/  WARPGROUP.ARRIVE ;  /* 0x00000000000079c5 */ /* 0x008fcc0000000000 */
[----:B------:R-:W-:Y:S03]  /*3f60*/  QGMMA.64x256x32.F32.E4M3.E4M3 R108, gdesc[UR16], R108, gsb0 ;  /* 0x03e00000106c79f3 */ /* 0x000fe6000800086c */
[----:B------:R-:W-:Y:S02]  /*3f70*/  WARPGROUP.DEPBAR.LE gsb0, 0x0 ;  /* 0x00008000000079c5 */ /* 0x000fe40000010000 */
[----:B------:R-:W-:Y:S01]  /*3f80*/  STL.64 [R1], R108 ;  /* 0x0000006c01007387 */ /* 0x000fe20000100a00 */
[----:B------:R-:W-:Y:S01]  /*3f90*/  UIADD3 UR16, UR7, 0x202, URZ ;  /* 0x0000020207107890 */ /* 0x000fe2000fffe03f */
[----:B------:R-:W-:Y:S02]  /*3fa0*/  IMAD.MOV.U32 R2, RZ, RZ, R234 ;  /* 0x000000ffff027224 */ /* 0x000fe400078e00ea */
[----:B------:R-:W-:Y:S01]  /*3fb0*/  STL.64 [R1+0x8], R110 ;  /* 0x0000086e01007387 */ /* 0x000fe20000100a00 */
[----:B------:R-:W-:Y:S01]  /*3fc0*/  UMOV UR17, 0x80000020 ;  /* 0x8000002000117882 */ /* 0x000fe20000000000 */
[----:B------:R-:W-:Y:S01]  /*3fd0*/  ULDC UR7, c[0x0][0x50c] ;  /* 0x0001430000077ab9 */ /* 0x000fe20000000800 */
[----:B0-2---:R-:W-:Y:S01]  /*3fe0*/  IMAD.MOV.U32 R0, RZ, RZ, R235 ;  /* 0x000000ffff007224 */ /* 0x005fe200078e00eb */
        /* <DEDUP_REMOVED lines=62> */
[----:B0-----:R-:W3:Y:S04]  /*43d0*/  LDL.LU.64 R150, [R1+0x520] ;  /* 0x0005200001967983 */ /* 0x001ee80000300a00 */
        /* <DEDUP_REMOVED lines=21> */
[----:B------:R-:W-:Y:S01]  /*4530*/  UISETP.NE.AND UP0, UPT, UR7, 0x2, UPT ;  /* 0x000000020700788c */ /* 0x000fe2000bf05270 */
[----:B------:R-:W-:-:S02]  /*4540*/  CS2R R236, SRZ ;  /* 0x0000000000ec7805 */ /* 0x000fc4000001ff00 */
[----:B--2---:R-:W-:Y:S01]  /*4550*/  CS2R R234, SRZ ;  /* 0x0000000000ea7805 */ /* 0x004fe2000001ff00 */
[----:B------:R0:W-:Y:S01]  /*4560*/  STL [R1+0x2d0], RZ ;  /* 0x0002d0ff01007387 */ /* 0x0001e20000100800 */
[----:B------:R-:W-:Y:S01]  /*4570*/  USEL UR7, URZ, 0x1, UP0 ;  /* 0x000000013f077887 */ /* 0x000fe20008000000 */
[----:B------:R-:W-:Y:S02]  /*4580*/  CS2R R232, SRZ ;  /* 0x0000000000e87805 */ /* 0x000fe4000001ff00 */
[----:B------:R-:W-:Y:S01]  /*4590*/  CS2R R230, SRZ ;  /* 0x0000000000e67805 */ /* 0x000fe2000001ff00 */
[----:B------:R0:W-:Y:S01]  /*45a0*/  STL [R1+0x2cc], RZ ;  /* 0x0002ccff01007387 */ /* 0x0001e20000100800 */
[----:B------:R-:W-:Y:S02]  /*45b0*/  CS2R R228, SRZ ;  /* 0x0000000000e47805 */ /* 0x000fe4000001ff00 */
[----:B------:R-:W-:Y:S02]  /*45c0*/  CS2R R226, SRZ ;  /* 0x0000000000e27805 */ /* 0x000fe4000001ff00 */
[----:B------:R-:W-:Y:S01]  /*45d0*/  ISETP.NE.AND P0, PT, RZ, UR7, PT ;  /* 0x00000007ff007c0c */ /* 0x000fe2000bf05270 */
[----:B------:R0:W-:Y:S01]  /*45e0*/  STL [R1+0x2c8], RZ ;  /* 0x0002c8ff01007387 */ /* 0x0001e20000100800 */
[----:B------:R-:W-:-:S02]  /*45f0*/  CS2R R224, SRZ ;  /* 0x0000000000e07805 */ /* 0x000fc4000001ff00 */
[----:B------:R-:W-:Y:S02]  /*4600*/  CS2R R222, SRZ ;  /* 0x0000000000de7805 */ /* 0x000fe4000001ff00 */
[----:B------:R-:W-:Y:S01]  /*4610*/  CS2R R220, SRZ ;  /* 0x0000000000dc7805 */ /* 0x000fe2000001ff00 */
[----:B------:R0:W-:Y:S01]  /*4620*/  STL [R1+0x2c4], RZ ;  /* 0x0002c4ff01007387 */ /* 0x0001e20000100800 */
[----:B------:R-:W-:Y:S02]  /*4630*/  CS2R R218, SRZ ;  /* 0x0000000000da7805 */ /* 0x000fe4000001ff00 */
[----:B------:R-:W-:Y:S02]  /*4640*/  CS2R R216, SRZ ;  /* 0x0000000000d87805 */ /* 0x000fe4000001ff00 */
[----:B------:R-:W-:Y:S01]  /*4650*/  CS2R R214, SRZ ;  /* 0x0000000000d67805 */ /* 0x000fe2000001ff00 */
        /* <DEDUP_REMOVED lines=54> */
[----:B------:R-:W-:Y:S01]  /*49c0*/  CS2R R4, SRZ ;  /* 0x0000000000047805 */ /* 0x000fe2000001ff00 */
[----:B------:R-:W-:Y:S01]  /*49d0*/  IMAD.MOV.U32 R3, RZ, RZ, RZ ;  /* 0x000000ffff037224 */ /* 0x000fe200078e00ff */
        /* <DEDUP_REMOVED lines=35> */
[----:B---3--:R-:W-:-:S06]  /*4c10*/  WARPGROUP.ARRIVE ;  /* 0x00000000000079c5 */ /* 0x008fcc0000000000 */
[----:B------:R-:W-:Y:S03]  /*4c20*/  QGMMA.64x256x32.F32.E4M3.E4M3 R24, gdesc[UR16], R24, gsb0 ;  /* 0x03e00000101879f3 */ /* 0x000fe60008000818 */
[----:B------:R-:W-:Y:S02]  /*4c30*/  WARPGROUP.DEPBAR.LE gsb0, 0x0 ;  /* 0x00008000000079c5 */ /* 0x000fe40000010000 */
[----:B0-----:R-:W-:Y:S05]  /*4c40*/  @!P0 BRA `(.L_x_22) ;  /* 0x0000002000f88947 */ /* 0x001fea0003800000 */
[----:B------:R-:W2:Y:S04]  /*4c50*/  LDL R3, [R1] ;  /* 0x0000000001037983 */ /* 0x000ea80000100800 */
[----:B------:R-:W3:Y:S04]  /*4c60*/  LDL R4, [R1+0x4] ;  /* 0x0000040001047983 */ /* 0x000ee80000100800 */
[----:B------:R-:W4:Y:S04]  /*4c70*/  LDL R5, [R1+0x8] ;  /* 0x0000080001057983 */ /* 0x000f280000100800 */
[----:B------:R-:W5:Y:S04]  /*4c80*/  LDL R6, [R1+0xc] ;  /* 0x00000c0001067983 */ /* 0x000f680000100800 */
        /* <DEDUP_REMOVED lines=101> */
[----:B------:R0:W-:Y:S04]  /*52e0*/  STL [R1+0x4c4], R131 ;  /* 0x0004c48301007387 */ /* 0x0001e80000100800 */
[----:B0-----:R-:W5:Y:S04]  /*52f0*/  LDL R131, [R1+0x1a4] ;  /* 0x0001a40001837983 */ /* 0x001f680000100800 */
        /* <DEDUP_REMOVED lines=39> */
[----:B0-----:R-:W5:Y:S01]  /*5570*/  LDL R151, [R1+0x1f4] ;  /* 0x0001f40001977983 */ /* 0x001f620000100800 */
[----:B------:R-:W-:-:S01]  /*5580*/  FADD R2, RZ, R2 ;  /* 0x00000002ff027221 */ /* 0x000fc20000000000 */
[----:B------:R-:W-:Y:S01]  /*5590*/  FADD R0, RZ, R0 ;  /* 0x00000000ff007221 */ /* 0x000fe20000000000 */
[----:B--2---:R-:W-:-:S01]  /*55a0*/  FADD R3, RZ, R3 ;  /* 0x00000003ff037221 */ /* 0x004fc20000000000 */
[----:B---3--:R-:W-:Y:S01]  /*55b0*/  FADD R4, RZ, R4 ;  /* 0x00000004ff047221 */ /* 0x008fe20000000000 */
[----:B----4-:R-:W-:-:S01]  /*55c0*/  FADD R5, RZ, R5 ;  /* 0x00000005ff057221 */ /* 0x010fc20000000000 */
[----:B-----5:R-:W-:Y:S01]  /*55d0*/  FADD R6, RZ, R6 ;  /* 0x00000006ff067221 */ /* 0x020fe20000000000 */
[----:B------:R-:W-:-:S01]  /*55e0*/  FADD R7, RZ, R7 ;  /* 0x00000007ff077221 */ /* 0x000fc20000000000 */
[----:B------:R-:W-:Y:S01]  /*55f0*/  FADD R8, RZ, R8 ;  /* 0x00000008ff087221 */ /* 0x000fe20000000000 */
        /* <DEDUP_REMOVED lines=13> */
[----:B------:R-:W2:Y:S01]  /*56d0*/  LDL.LU R131, [R1+0x4c4] ;  /* 0x0004c40001837983 */ /* 0x000ea20000300800 */
        /* <DEDUP_REMOVED lines=13> */
[----:B------:R-:W3:Y:S01]  /*57b0*/  LDL.LU R132, [R1+0x4c0] ;  /* 0x0004c00001847983 */ /* 0x000ee20000300800 */
        /* <DEDUP_REMOVED lines=16> */
[----:B------:R0:W-:Y:S01]  /*58c0*/  STL [R1+0x200], R133 ;  /* 0x0002008501007387 */ /* 0x0001e20000100800 */
        /* <DEDUP_REMOVED lines=9> */
[----:B0-----:R-:W4:Y:S01]  /*5960*/  LDL.LU R133, [R1+0x4bc] ;  /* 0x0004bc0001857983 */ /* 0x001f220000300800 */
[----:B------:R-:W-:-:S01]  /*5970*/  FADD R184, RZ, R184 ;  /* 0x000000b8ffb87221 */ /* 0x000fc20000000000 */
[----:B------:R-:W-:Y:S01]  /*5980*/  FADD R185, RZ, R185 ;  /* 0x000000b9ffb97221 */ /* 0x000fe20000000000 */
[----:B------:R-:W-:-:S01]  /*5990*/  FADD R186, RZ, R186 ;  /* 0x000000baffba7221 */ /* 0x000fc20000000000 */
        /* <DEDUP_REMOVED lines=10> */
[----:B0-----:R-:W5:Y:S01]  /*5a40*/  LDL.LU R134, [R1+0x4b8] ;  /* 0x0004b80001867983 */ /* 0x001f620000300800 */
        /* <DEDUP_REMOVED lines=52> */
[----:B0-----:R-:W5:Y:S04]  /*5d90*/  LDL.LU R138, [R1+0x4a8] ;  /* 0x0004a800018a7983 */ /* 0x001f680000300800 */
[----:B------:R0:W-:Y:S01]  /*5da0*/  STL [R1+0x218], R139 ;  /* 0x0002188b01007387 */ /* 0x0001e20000100800 */
[----:B------:R-:W-:-:S03]  /*5db0*/  FADD R140, RZ, R140 ;  /* 0x0000008cff8c7221 */ /* 0x000fc60000000000 */
        /* <DEDUP_REMOVED lines=34> */
[----:B------:R0:W-:Y:S04]  /*5fe0*/  STL [R1+0x248], R151 ;  /* 0x0002489701007387 */ /* 0x0001e80000100800 */
[----:B0-----:R-:W5:Y:S04]  /*5ff0*/  LDL.LU R151, [R1+0x474] ;  /* 0x0004740001977983 */ /* 0x001f680000300800 */
[----:B------:R0:W-:Y:S04]  /*6000*/  STL [R1+0x24c], R2 ;  /* 0x00024c0201007387 */ /* 0x0001e80000100800 */
[----:B------:R1:W-:Y:S01]  /*6010*/  STL [R1+0x250], R0 ;  /* 0x0002500001007387 */ /* 0x0003e20000100800 */
[----:B0-----:R-:W-:-:S01]  /*6020*/  FADD R2, RZ, R24 ;  /* 0x00000018ff027221 */ /* 0x001fc20000000000 */
[----:B-1----:R-:W-:-:S04]  /*6030*/  FADD R0, RZ, R25 ;  /* 0x00000019ff007221 */ /* 0x002fc80000000000 */
        /* <DEDUP_REMOVED lines=211> */
[----:B--2---:R-:W-:-:S04]  /*6d70*/  FADD R0, RZ, R131 ;  /* 0x00000083ff007221 */ /* 0x004fc80000000000 */
[----:B------:R3:W-:Y:S04]  /*6d80*/  STL [R1+0x3fc], R2 ;  /* 0x0003fc0201007387 */ /* 0x0007e80000100800 */
[----:B------:R4:W-:Y:S01]  /*6d90*/  STL [R1+0x400], R0 ;  /* 0x0004000001007387 */ /* 0x0009e20000100800 */
[----:B---3--:R-:W-:-:S01]  /*6da0*/  FADD R2, RZ, R132 ;  /* 0x00000084ff027221 */ /* 0x008fc20000000000 */
[----:B----4-:R-:W-:-:S04]  /*6db0*/  FADD R0, RZ, R133 ;  /* 0x00000085ff007221 */ /* 0x010fc80000000000 */
[----:B------:R5:W-:Y:S04]  /*6dc0*/  STL [R1+0x404], R2 ;  /* 0x0004040201007387 */ /* 0x000be80000100800 */
[----:B------:R0:W-:Y:S01]  /*6dd0*/  STL [R1+0x408], R0 ;  /* 0x0004080001007387 */ /* 0x0001e20000100800 */
[----:B-----5:R-:W-:-:S01]  /*6de0*/  FADD R2, RZ, R134 ;  /* 0x00000086ff027221 */ /* 0x020fc20000000000 */
[----:B0-----:R-:W-:-:S04]  /*6df0*/  FADD R0, RZ, R135 ;  /* 0x00000087ff007221 */ /* 0x001fc80000000000 */
        /* <DEDUP_REMOVED lines=34> */
[----:B------:R-:W-:-:S05]  /*7020*/  UMOV UR6, URZ ;  /* 0x0000003f00067c82 */ /* 0x000fca0008000000 */
.L_x_22:
[----:B------:R-:W-:-:S04]  /*7030*/  UIADD3 UR23, UR5, 0x1, URZ ;  /* 0x0000000105177890 */ /* 0x000fc8000fffe03f */
[----:B------:R-:W-:-:S04]  /*7040*/  UISETP.NE.AND UP0, UPT, UR23, 0x7, UPT ;  /* 0x000000071700788c */ /* 0x000fc8000bf05270 */
[----:B------:R-:W-:Y:S02]  /*7050*/  USEL UR8, URZ, 0x1, UP0 ;  /* 0x000000013f087887 */ /* 0x000fe40008000000 */
[----:B------:R-:W-:Y:S02]  /*7060*/  USEL UR23, UR23, URZ, UP0 ;  /* 0x0000003f17177287 */ /* 0x000fe40008000000 */
[----:B------:R-:W-:-:S06]  /*7070*/  ULOP3.LUT UR8, UR4, UR8, URZ, 0x3c, !UPT ;  /* 0x0000000804087292 */ /* 0x000fcc000f8e3c3f */
[----:B0-----:R-:W-:Y:S01]  /*7080*/  IMAD.U32 R0, RZ, RZ, UR8 ;  /* 0x00000008ff007e24 */ /* 0x001fe2000f8e00ff */
[----:B------:R-:W-:-:S06]  /*7090*/  UMOV UR8, 0x1 ;  /* 0x0000000100087882 */ /* 0x000fcc0000000000 */
.L_x_17:
[----:B------:R-:W-:-:S04]  /*70a0*/  UISETP.LT.AND UP0, UPT, UR9, 0x1, UPT ;  /* 0x000000010900788c */ /* 0x000fc8000bf01270 */
[----:B------:R-:W-:-:S04]  /*70b0*/  USEL UR16, UR9, 0x1, UP0 ;  /* 0x0000000109107887 */ /* 0x000fc80008000000 */
[----:B------:R-:W-:-:S04]  /*70c0*/  UIADD3 UR16, UR9, -UR16, URZ ;  /* 0x8000001009107290 */ /* 0x000fc8000fffe03f */
[----:B------:R-:W-:-:S06]  /*70d0*/  UISETP.GE.AND UP0, UPT, UR16, 0x1, UPT ;  /* 0x000000011000788c */ /* 0x000fcc000bf06270 */
[----:B------:R-:W-:-:S13]  /*70e0*/  PLOP3.LUT P0, PT, PT, PT, UP0, 0x80, 0x0 ;  /* 0x000000000000781c */ /* 0x000fda0003f0f008 */
[----:B------:R-:W-:Y:S05]  /*70f0*/  @!P0 BRA `(.L_x_23) ;  /* 0x0000006000688947 */ /* 0x000fea0003800000 */
[----:B------:R-:W-:Y:S01]  /*7100*/  UMOV UR24, UR16 ;  /* 0x0000001000187c82 */ /* 0x000fe20008000000 */
[----:B------:R-:W-:Y:S01]  /*7110*/  UMOV UR25, UR5 ;  /* 0x0000000500197c82 */ /* 0x000fe20008000000 */
[----:B------:R-:W-:-:S05]  /*7120*/  ULDC UR26, c[0x0][0x50c] ;  /* 0x00014300001a7ab9 */ /* 0x000fca0000000800 */
.L_x_31:
[----:B------:R-:W-:-:S06]  /*7130*/  UISETP.NE.AND UP0, UPT, UR22, 0x3, UPT ;  /* 0x000000031600788c */ /* 0x000fcc000bf05270 */
[----:B------:R-:W-:-:S13]  /*7140*/  PLOP3.LUT P1, PT, PT, PT, UP0, 0x80, 0x0 ;  /* 0x000000000000781c */ /* 0x000fda0003f2f008 */
[----:B------:R-:W-:Y:S05]  /*7150*/  @!P1 BRA `(.L_x_24) ;  /* 0x0000000000049947 */ /* 0x000fea0003800000 */
[----:B------:R-:W-:Y:S01]  /*7160*/  BPT.TRAP 0x1 ;  /* 0x000000040000795c */ /* 0x000fe20000300000 */
.L_x_24:
[----:B------:R-:W0:Y:S01]  /*7170*/  S2UR UR16, SR_CgaCtaId ;  /* 0x00000000001079c3 */ /* 0x000e220000008800 */
[----:B------:R-:W-:Y:S01]  /*7180*/  UMOV UR11, 0x400 ;  /* 0x00000400000b7882 */ /* 0x000fe20000000000 */
[----:B------:R-:W-:Y:S01]  /*7190*/  SHF.L.U32 R2, R0, 0x1f, RZ ;  /* 0x0000001f00027819 */ /* 0x000fe200000006ff */
[----:B0-----:R-:W-:-:S04]  /*71a0*/  ULEA UR11, UR16, UR11, 0x18 ;  /* 0x0000000b100b7291 */ /* 0x001fc8000f8ec03f */
[----:B------:R-:W-:-:S09]  /*71b0*/  ULEA UR16, UR23, UR11, 0x3 ;  /* 0x0000000b17107291 */ /* 0x000fd2000f8e183f */
[----:B------:R0:W2:Y:S01]  /*71c0*/  SYNCS.PHASECHK.TRANS64.TRYWAIT P0, [UR16], R2 ;  /* 0x00000002ff0075a7 */ /* 0x0000a20008000150 */
[----:B------:R-:W-:Y:S05]  /*71d0*/  @!P1 BRA `(.L_x_25) ;  /* 0x0000000000049947 */ /* 0x000fea0003800000 */
[----:B------:R-:W-:Y:S01]  /*71e0*/  BPT.TRAP 0x1 ;  /* 0x000000040000795c */ /* 0x000fe20000300000 */
.L_x_25:
[----:B--2---:R-:W-:Y:S05]  /*71f0*/  @P0 BRA `(.L_x_26) ;  /* 0x0000000000080947 */ /* 0x004fea0003800000 */
[----:B------:R-:W2:Y:S02]  /*7200*/  SYNCS.PHASECHK.TRANS64.TRYWAIT P0, [UR16], R2 ;  /* 0x00000002ff0075a7 */ /* 0x000ea40008000150 */
[----:B--2---:R-:W-:Y:S05]  /*7210*/  @!P0 BRA `(.L_x_27) ;  /* 0x000001e400708947 */ /* 0x004fea0003800000 */
.L_x_26:
        /* <DEDUP_REMOVED lines=64> */
[----:B--2---:R-:W2:Y:S04]  /*7620*/  LDL.LU.64 R108, [R1] ;  /* 0x00000000016c7983 */ /* 0x004ea80000300a00 */
[----:B------:R-:W2:Y:S04]  /*7630*/  LDL.LU.64 R110, [R1+0x8] ;  /* 0x00000800016e7983 */ /* 0x000ea80000300a00 */
        /* <DEDUP_REMOVED lines=61> */
[----:B------:R-:W2:Y:S01]  /*7a10*/  LDL.LU.64 R234, [R1+0x1f8] ;  /* 0x0001f80001ea7983 */ /* 0x000ea20000300a00 */
[----:B------:R-:W-:-:S02]  /*7a20*/  UIADD3 UR16, UR11, 0x1c180, URZ ;  /* 0x0001c1800b107890 */ /* 0x000fc4000fffe03f */
[----:B------:R-:W-:Y:S02]  /*7a30*/  UISETP.NE.AND UP0, UPT, UR7, URZ, UPT ;  /* 0x0000003f0700728c */ /* 0x000fe4000bf05270 */
[----:B------:R-:W-:Y:S02]  /*7a40*/  USHF.R.U32.HI UR16, URZ, 0x4, UR16 ;  /* 0x000000043f107899 */ /* 0x000fe40008011610 */
[----:B------:R-:W-:Y:S02]  /*7a50*/  USEL UR8, UR8, URZ, !UP0 ;  /* 0x0000003f08087287 */ /* 0x000fe4000c000000 */
[----:B------:R-:W-:Y:S02]  /*7a60*/  ULOP3.LUT UR16, UR16, 0x3fff, URZ, 0xc0, !UPT ;  /* 0x00003fff10107892 */ /* 0x000fe4000f8ec03f */
[----:B------:R-:W-:Y:S02]  /*7a70*/  UISETP.NE.U32.AND UP0, UPT, UR8, URZ, UPT ;  /* 0x0000003f0800728c */ /* 0x000fe4000bf05070 */
[----:B------:R-:W-:-:S02]  /*7a80*/  ULOP3.LUT UR7, UR12, 0x10000, URZ, 0xfc, !UPT ;  /* 0x000100000c077892 */ /* 0x000fc4000f8efc3f */
[----:B------:R-:W-:Y:S02]  /*7a90*/  ULOP3.LUT UR8, UR16, 0x10000, URZ, 0xfc, !UPT ;  /* 0x0001000010087892 */ /* 0x000fe4000f8efc3f */
[----:B------:R-:W-:Y:S02]  /*7aa0*/  ULEA UR7, UR23, UR7, 0xa ;  /* 0x0000000717077291 */ /* 0x000fe4000f8e503f */
[----:B------:R-:W-:Y:S01]  /*7ab0*/  ULEA UR8, UR23, UR8, 0xa ;  /* 0x0000000817087291 */ /* 0x000fe2000f8e503f */
[----:B------:R-:W-:Y:S01]  /*7ac0*/  UMOV UR17, 0x80000020 ;  /* 0x8000002000117882 */ /* 0x000fe20000000000 */
[----:B------:R-:W-:-:S03]  /*7ad0*/  UMOV UR19, 0x80000020 ;  /* 0x8000002000137882 */ /* 0x000fc60000000000 */
[----:B------:R-:W-:Y:S02]  /*7ae0*/  UMOV UR16, UR7 ;  /* 0x0000000700107c82 */ /* 0x000fe40008000000 */
[----:B------:R-:W-:Y:S01]  /*7af0*/  UMOV UR18, UR8 ;  /* 0x0000000800127c82 */ /* 0x000fe20008000000 */
[----:B--2---:R-:W-:-:S06]  /*7b00*/  WARPGROUP.ARRIVE ;  /* 0x00000000000079c5 */ /* 0x004fcc0000000000 */
[----:B------:R-:W-:Y:S03]  /*7b10*/  QGMMA.64x256x32.F32.E4M3.E4M3 R108, gdesc[UR16], R108, UP0, gsb0 ;  /* 0x03e00000106c79f3 */ /* 0x000fe6000b80086c */
        /* <DEDUP_REMOVED lines=65> */
[----:B--2---:R-:W2:Y:S04]  /*7f30*/  LDL.LU.64 R234, [R1+0x870] ;  /* 0x0008700001ea7983 */ /* 0x004ea80000300a00 */
[----:B------:R-:W3:Y:S04]  /*7f40*/  LDL.LU.64 R232, [R1+0x868] ;  /* 0x0008680001e87983 */ /* 0x000ee80000300a00 */
[----:B------:R-:W4:Y:S04]  /*7f50*/  LDL.LU.64 R230, [R1+0x860] ;  /* 0x0008600001e67983 */ /* 0x000f280000300a00 */
        /* <DEDUP_REMOVED lines=60> */
[----:B------:R-:W4:Y:S01]  /*8320*/  LDL.LU.64 R108, [R1+0x678] ;  /* 0x00067800016c7983 */ /* 0x000f220000300a00 */
[----:B------:R-:W-:Y:S01]  /*8330*/  UIADD3 UR16, UR7, 0x200, URZ ;  /* 0x0000020007107890 */ /* 0x000fe2000fffe03f */
[----:B------:R-:W-:-:S02]  /*8340*/  UMOV UR17, 0x80000020 ;  /* 0x8000002000117882 */ /* 0x000fc40000000000 */
[----:B--2---:R-:W-:Y:S04]  /*8350*/  STL.64 [R1+0x670], R234 ;  /* 0x000670ea01007387 */ /* 0x004fe80000100a00 */
[----:B---3--:R-:W-:Y:S04]  /*8360*/  STL.64 [R1+0x668], R232 ;  /* 0x000668e801007387 */ /* 0x008fe80000100a00 */
[----:B----4-:R-:W-:Y:S04]  /*8370*/  STL.64 [R1+0x660], R230 ;  /* 0x000660e601007387 */ /* 0x010fe80000100a00 */
        /* <DEDUP_REMOVED lines=38> */
[----:B------:R-:W-:Y:S01]  /*85e0*/  STL.64 [R1+0x528], R152 ;  /* 0x0005289801007387 */ /* 0x000fe20000100a00 */
[----:B------:R-:W-:-:S06]  /*85f0*/  WARPGROUP.ARRIVE ;  /* 0x00000000000079c5 */ /* 0x000fcc0000000000 */
[----:B------:R-:W-:Y:S03]  /*8600*/  QGMMA.64x256x32.F32.E4M3.E4M3 R24, gdesc[UR16], R24, UP0, gsb0 ;  /* 0x03e00000101879f3 */ /* 0x000fe6000b800818 */
        /* <DEDUP_REMOVED lines=88> */
[----:B------:R-:W-:Y:S01]  /*8b90*/  UIADD3 UR18, UR8, 0x2, URZ ;  /* 0x0000000208127890 */ /* 0x000fe2000fffe03f */
[----:B------:R-:W-:Y:S01]  /*8ba0*/  UMOV UR17, 0x80000020 ;  /* 0x8000002000117882 */ /* 0x000fe20000000000 */
[----:B------:R-:W-:Y:S01]  /*8bb0*/  UMOV UR19, 0x80000020 ;  /* 0x8000002000137882 */ /* 0x000fe20000000000 */
[----:B--2---:R-:W-:-:S06]  /*8bc0*/  WARPGROUP.ARRIVE ;  /* 0x00000000000079c5 */ /* 0x004fcc0000000000 */
[----:B------:R-:W-:Y:S03]  /*8bd0*/  QGMMA.64x256x32.F32.E4M3.E4M3 R108, gdesc[UR16], R108, gsb0 ;  /* 0x03e00000106c79f3 */ /* 0x000fe6000800086c */
[----:B------:R-:W-:Y:S02]  /*8be0*/  WARPGROUP.DEPBAR.LE gsb0, 0x0 ;  /* 0x00008000000079c5 */ /* 0x000fe40000010000 */
[----:B------:R-:W-:Y:S01]  /*8bf0*/  STL.64 [R1], R108 ;  /* 0x0000006c01007387 */ /* 0x000fe20000100a00 */
[----:B0-----:R-:W-:-:S03]  /*8c00*/  IMAD.MOV.U32 R2, RZ, RZ, R108 ;  /* 0x000000ffff027224 */ /* 0x001fc600078e006c */
        /* <DEDUP_REMOVED lines=63> */
[----:B0-----:R0:W5:Y:S04]  /*9000*/  LDL.LU.64 R234, [R1+0x670] ;  /* 0x0006700001ea7983 */ /* 0x0011680000300a00 */
[----:B------:R0:W5:Y:S04]  /*9010*/  LDL.LU.64 R232, [R1+0x668] ;  /* 0x0006680001e87983 */ /* 0x0001680000300a00 */
        /* <DEDUP_REMOVED lines=62> */
[----:B------:R-:W-:Y:S01]  /*9400*/  UIADD3 UR16, UR7, 0x202, URZ ;  /* 0x0000020207107890 */ /* 0x000fe2000fffe03f */
[----:B------:R-:W-:Y:S01]  /*9410*/  UMOV UR17, 0x80000020 ;  /* 0x8000002000117882 */ /* 0x000fe20000000000 */
[----:B------:R-:W-:-:S04]  /*9420*/  UIADD3 UR6, UR6, 0x2, URZ ;  /* 0x0000000206067890 */ /* 0x000fc8000fffe03f */
[----:B------:R-:W-:-:S04]  /*9430*/  UISETP.NE.AND UP0, UPT, UR6, UR26, UPT ;  /* 0x0000001a0600728c */ /* 0x000fc8000bf05270 */
[----:B------:R-:W-:-:S06]  /*9440*/  USEL UR7, URZ, 0x1, UP0 ;  /* 0x000000013f077887 */ /* 0x000fcc0008000000 */
[----:B------:R-:W-:Y:S01]  /*9450*/  ISETP.NE.AND P0, PT, RZ, UR7, PT ;  /* 0x00000007ff007c0c */ /* 0x000fe2000bf05270 */
[----:B--2---:R-:W-:-:S06]  /*9460*/  WARPGROUP.ARRIVE ;  /* 0x00000000000079c5 */ /* 0x004fcc0000000000 */
[----:B------:R-:W-:Y:S03]  /*9470*/  QGMMA.64x256x32.F32.E4M3.E4M3 R24, gdesc[UR16], R24, gsb0 ;  /* 0x03e00000101879f3 */ /* 0x000fe60008000818 */
[----:B------:R-:W-:-:S03]  /*9480*/  WARPGROUP.DEPBAR.LE gsb0, 0x0 ;  /* 0x00008000000079c5 */ /* 0x000fc60000010000 */
[----:B0-----:R-:W-:Y:S05]  /*9490*/  @!P0 BRA `(.L_x_28) ;  /* 0x0000003c000c8947 */ /* 0x001fea0003800000 */
[----:B-----5:R0:W-:Y:S04]  /*94a0*/  STL [R1+0x6a0], R225 ;  /* 0x0006a0e101007387 */ /* 0x0201e80000100800 */
[----:B------:R2:W-:Y:S01]  /*94b0*/  STL [R1+0x69c], R226 ;  /* 0x00069ce201007387 */ /* 0x0005e20000100800 */
[----:B0-----:R-:W-:-:S03]  /*94c0*/  IMAD.MOV.U32 R225, RZ, RZ, R2 ;  /* 0x000000ffffe17224 */ /* 0x001fc600078e0002 */
[----:B--2---:R-:W2:Y:S04]  /*94d0*/  LDL R226, [R1+0x4] ;  /* 0x0000040001e27983 */ /* 0x004ea80000100800 */
[----:B------:R0:W-:Y:S04]  /*94e0*/  STL [R1+0x698], R227 ;  /* 0x000698e301007387 */ /* 0x0001e80000100800 */
[----:B0-----:R-:W3:Y:S04]  /*94f0*/  LDL R227, [R1+0x8] ;  /* 0x0000080001e37983 */ /* 0x001ee80000100800 */
[----:B------:R0:W-:Y:S04]  /*9500*/  STL [R1+0x694], R228 ;  /* 0x000694e401007387 */ /* 0x0001e80000100800 */
[----:B0-----:R-:W4:Y:S04]  /*9510*/  LDL R228, [R1+0xc] ;  /* 0x00000c0001e47983 */ /* 0x001f280000100800 */
        /* <DEDUP_REMOVED lines=209> */
[----:B0-----:R-:W4:Y:S04]  /*a230*/  LDL.LU R121, [R1+0x200] ;  /* 0x0002000001797983 */ /* 0x001f280000300800 */
        /* <DEDUP_REMOVED lines=14> */
[----:B------:R-:W4:Y:S04]  /*a320*/  LDL.LU R2, [R1+0x230] ;  /* 0x0002300001027983 */ /* 0x000f280000300800 */
        /* <DEDUP_REMOVED lines=38> */
[----:B------:R0:W-:Y:S01]  /*a590*/  STL [R1+0x484], R148 ;  /* 0x0004849401007387 */ /* 0x0001e20000100800 */
[----:B------:R-:W-:-:S03]  /*a5a0*/  FADD R3, R225, R3 ;  /* 0x00000003e1037221 */ /* 0x000fc60000000000 */
[----:B0-----:R-:W4:Y:S04]  /*a5b0*/  LDL.LU R148, [R1+0x214] ;  /* 0x0002140001947983 */ /* 0x001f280000300800 */
[----:B------:R0:W-:Y:S01]  /*a5c0*/  STL [R1+0x480], R149 ;  /* 0x0004809501007387 */ /* 0x0001e20000100800 */
[----:B--2---:R-:W-:-:S01]  /*a5d0*/  FADD R4, R226, R4 ;  /* 0x00000004e2047221 */ /* 0x004fc20000000000 */
[----:B---3--:R-:W-:Y:S02]  /*a5e0*/  FADD R5, R227, R5 ;  /* 0x00000005e3057221 */ /* 0x008fe40000000000 */
[----:B0-----:R-:W2:Y:S04]  /*a5f0*/  LDL R149, [R1+0x1f4] ;  /* 0x0001f40001957983 */ /* 0x001ea80000100800 */
[----:B------:R0:W-:Y:S01]  /*a600*/  STL [R1+0x47c], R150 ;  /* 0x00047c9601007387 */ /* 0x0001e20000100800 */
[----:B----4-:R-:W-:-:S01]  /*a610*/  FADD R6, R228, R6 ;  /* 0x00000006e4067221 */ /* 0x010fc20000000000 */
[----:B------:R-:W-:-:S02]  /*a620*/  FADD R7, R229, R7 ;  /* 0x00000007e5077221 */ /* 0x000fc40000000000 */
[----:B0-----:R-:W3:Y:S04]  /*a630*/  LDL R150, [R1+0x1c0] ;  /* 0x0001c00001967983 */ /* 0x001ee80000100800 */
[----:B------:R0:W-:Y:S01]  /*a640*/  STL [R1+0x478], R151 ;  /* 0x0004789701007387 */ /* 0x0001e20000100800 */
[----:B------:R-:W-:-:S01]  /*a650*/  FADD R8, R230, R8 ;  /* 0x00000008e6087221 */ /* 0x000fc20000000000 */
[----:B------:R-:W-:Y:S02]  /*a660*/  FADD R9, R231, R9 ;  /* 0x00000009e7097221 */ /* 0x000fe40000000000 */
[----:B0-----:R-:W4:Y:S04]  /*a670*/  LDL R151, [R1+0x1f0] ;  /* 0x0001f00001977983 */ /* 0x001f280000100800 */
[----:B------:R0:W-:Y:S01]  /*a680*/  STL [R1+0x474], R0 ;  /* 0x0004740001007387 */ /* 0x0001e20000100800 */
[----:B------:R-:W-:-:S01]  /*a690*/  FADD R10, R232, R10 ;  /* 0x0000000ae80a7221 */ /* 0x000fc20000000000 */
[----:B------:R-:W-:-:S02]  /*a6a0*/  FADD R11, R233, R11 ;  /* 0x0000000be90b7221 */ /* 0x000fc40000000000 */
[----:B0-----:R-:W2:Y:S04]  /*a6b0*/  LDL.LU R0, [R1+0x210] ;  /* 0x0002100001007983 */ /* 0x001ea80000300800 */
[----:B------:R-:W3:Y:S04]  /*a6c0*/  LDL.LU R225, [R1+0x6a0] ;  /* 0x0006a00001e17983 */ /* 0x000ee80000300800 */
[----:B------:R-:W4:Y:S04]  /*a6d0*/  LDL.LU R226, [R1+0x69c] ;  /* 0x00069c0001e27983 */ /* 0x000f280000300800 */
[----:B------:R-:W2:Y:S04]  /*a6e0*/  LDL.LU R227, [R1+0x698] ;  /* 0x0006980001e37983 */ /* 0x000ea80000300800 */
[----:B------:R-:W2:Y:S04]  /*a6f0*/  LDL.LU R228, [R1+0x694] ;  /* 0x0006940001e47983 */ /* 0x000ea80000300800 */
[----:B------:R-:W2:Y:S01]  /*a700*/  LDL.LU R229, [R1+0x690] ;  /* 0x0006900001e57983 */ /* 0x000ea20000300800 */
[----:B------:R-:W-:-:S03]  /*a710*/  FADD R12, R234, R12 ;  /* 0x0000000cea0c7221 */ /* 0x000fc60000000000 */
[----:B------:R-:W2:Y:S01]  /*a720*/  LDL.LU R230, [R1+0x68c] ;  /* 0x00068c0001e67983 */ /* 0x000ea20000300800 */
[----:B------:R-:W-:-:S03]  /*a730*/  FADD R13, R235, R13 ;  /* 0x0000000deb0d7221 */ /* 0x000fc60000000000 */
[----:B------:R-:W2:Y:S04]  /*a740*/  LDL.LU R231, [R1+0x688] ;  /* 0x0006880001e77983 */ /* 0x000ea80000300800 */
[----:B------:R-:W2:Y:S04]  /*a750*/  LDL.LU R232, [R1+0x684] ;  /* 0x0006840001e87983 */ /* 0x000ea80000300800 */
[----:B------:R-:W2:Y:S04]  /*a760*/  LDL.LU R233, [R1+0x680] ;  /* 0x0006800001e97983 */ /* 0x000ea80000300800 */
[----:B------:R-:W2:Y:S04]  /*a770*/  LDL.LU R234, [R1+0x67c] ;  /* 0x00067c0001ea7983 */ /* 0x000ea80000300800 */
[----:B------:R-:W2:Y:S01]  /*a780*/  LDL.LU R235, [R1+0x678] ;  /* 0x0006780001eb7983 */ /* 0x000ea20000300800 */
[----:B------:R-:W-:-:S01]  /*a790*/  FADD R14, R24, R14 ;  /* 0x0000000e180e7221 */ /* 0x000fc20000000000 */
[----:B------:R-:W-:Y:S01]  /*a7a0*/  FADD R15, R25, R15 ;  /* 0x0000000f190f7221 */ /* 0x000fe20000000000 */
[----:B------:R-:W-:-:S01]  /*a7b0*/  FADD R16, R26, R16 ;  /* 0x000000101a107221 */ /* 0x000fc20000000000 */
[----:B------:R-:W2:Y:S01]  /*a7c0*/  LDL.LU R24, [R1+0x674] ;  /* 0x0006740001187983 */ /* 0x000ea20000300800 */
[----:B------:R-:W-:-:S01]  /*a7d0*/  FADD R17, R27, R17 ;  /* 0x000000111b117221 */ /* 0x000fc20000000000 */
[----:B------:R-:W-:-:S02]  /*a7e0*/  FADD R18, R28, R18 ;  /* 0x000000121c127221 */ /* 0x000fc40000000000 */
[----:B------:R-:W2:Y:S01]  /*a7f0*/  LDL.LU R25, [R1+0x670] ;  /* 0x0006700001197983 */ /* 0x000ea20000300800 */
[----:B------:R-:W-:-:S03]  /*a800*/  FADD R19, R29, R19 ;  /* 0x000000131d137221 */ /* 0x000fc60000000000 */
        /* <DEDUP_REMOVED lines=155> */
[----:B---3--:R-:W-:-:S03]  /*b1c0*/  FADD R225, R107, R225 ;  /* 0x000000e16be17221 */ /* 0x008fc60000000000 */
[----:B------:R-:W3:Y:S01]  /*b1d0*/  LDL.LU R104, [R1+0x534] ;  /* 0x0005340001687983 */ /* 0x000ee20000300800 */
[----:B----4-:R-:W-:-:S03]  /*b1e0*/  FADD R226, R108, R226 ;  /* 0x000000e26ce27221 */ /* 0x010fc60000000000 */
[----:B------:R-:W4:Y:S01]  /*b1f0*/  LDL.LU R105, [R1+0x530] ;  /* 0x0005300001697983 */ /* 0x000f220000300800 */
[----:B--2---:R-:W-:-:S03]  /*b200*/  FADD R227, R109, R227 ;  /* 0x000000e36de37221 */ /* 0x004fc60000000000 */
        /* <DEDUP_REMOVED lines=15> */
[----:B------:R-:W-:-:S01]  /*b300*/  FADD R235, R117, R235 ;  /* 0x000000eb75eb7221 */ /* 0x000fc20000000000 */
[----:B------:R-:W-:Y:S02]  /*b310*/  FADD R121, R120, R121 ;  /* 0x0000007978797221 */ /* 0x000fe40000000000 */
[----:B------:R-:W2:Y:S01]  /*b320*/  LDL.LU R114, [R1+0x50c] ;  /* 0x00050c0001727983 */ /* 0x000ea20000300800 */
[----:B------:R-:W-:-:S03]  /*b330*/  FADD R236, R118, R236 ;  /* 0x000000ec76ec7221 */ /* 0x000fc60000000000 */
[----:B------:R-:W2:Y:S01]  /*b340*/  LDL.LU R115, [R1+0x508] ;  /* 0x0005080001737983 */ /* 0x000ea20000300800 */
[----:B------:R-:W-:-:S03]  /*b350*/  FADD R237, R119, R237 ;  /* 0x000000ed77ed7221 */ /* 0x000fc60000000000 */
[----:B------:R-:W2:Y:S01]  /*b360*/  LDL.LU R116, [R1+0x504] ;  /* 0x0005040001747983 */ /* 0x000ea20000300800 */
[----:B------:R-:W-:-:S03]  /*b370*/  FADD R123, R122, R123 ;  /* 0x0000007b7a7b7221 */ /* 0x000fc60000000000 */
[----:B------:R-:W2:Y:S04]  /*b380*/  LDL.LU R117, [R1+0x500] ;  /* 0x0005000001757983 */ /* 0x000ea80000300800 */
[----:B------:R-:W2:Y:S01]  /*b390*/  LDL.LU R118, [R1+0x4fc] ;  /* 0x0004fc0001767983 */ /* 0x000ea20000300800 */
[----:B------:R-:W-:-:S03]  /*b3a0*/  FADD R125, R124, R125 ;  /* 0x0000007d7c7d7221 */ /* 0x000fc60000000000 */
[----:B------:R-:W2:Y:S04]  /*b3b0*/  LDL.LU R119, [R1+0x4f8] ;  /* 0x0004f80001777983 */ /* 0x000ea80000300800 */
[----:B------:R-:W2:Y:S04]  /*b3c0*/  LDL.LU R120, [R1+0x4f4] ;  /* 0x0004f40001787983 */ /* 0x000ea80000300800 */
[----:B------:R0:W-:Y:S01]  /*b3d0*/  STL [R1+0x200], R121 ;  /* 0x0002007901007387 */ /* 0x0001e20000100800 */
[----:B------:R-:W-:-:S01]  /*b3e0*/  FADD R127, R126, R127 ;  /* 0x0000007f7e7f7221 */ /* 0x000fc20000000000 */
[----:B------:R-:W-:Y:S01]  /*b3f0*/  FADD R0, R128, R0 ;  /* 0x0000000080007221 */ /* 0x000fe20000000000 */
[----:B------:R-:W-:-:S01]  /*b400*/  FADD R148, R150, R148 ;  /* 0x0000009496947221 */ /* 0x000fc20000000000 */
[----:B0-----:R-:W2:Y:S04]  /*b410*/  LDL.LU R121, [R1+0x4f0] ;  /* 0x0004f00001797983 */ /* 0x001ea80000300800 */
        /* <DEDUP_REMOVED lines=9> */
[----:B------:R-:W-:-:S02]  /*b4b0*/  FADD R136, R137, R136 ;  /* 0x0000008889887221 */ /* 0x000fc40000000000 */
[----:B0-----:R-:W2:Y:S04]  /*b4c0*/  LDL.LU R125, [R1+0x4e0] ;  /* 0x0004e000017d7983 */ /* 0x001ea80000300800 */
[----:B------:R-:W2:Y:S04]  /*b4d0*/  LDL.LU R126, [R1+0x4dc] ;  /* 0x0004dc00017e7983 */ /* 0x000ea80000300800 */
[----:B------:R0:W-:Y:S01]  /*b4e0*/  STL [R1+0x20c], R127 ;  /* 0x00020c7f01007387 */ /* 0x0001e20000100800 */
[----:B------:R-:W-:-:S01]  /*b4f0*/  FADD R132, R134, R132 ;  /* 0x0000008486847221 */ /* 0x000fc20000000000 */
[----:B------:R-:W-:-:S02]  /*b500*/  FADD R2, R130, R2 ;  /* 0x0000000282027221 */ /* 0x000fc40000000000 */
[----:B0-----:R-:W2:Y:S04]  /*b510*/  LDL.LU R127, [R1+0x4d8] ;  /* 0x0004d800017f7983 */ /* 0x001ea80000300800 */
[----:B------:R-:W2:Y:S04]  /*b520*/  LDL.LU R128, [R1+0x4d4] ;  /* 0x0004d40001807983 */ /* 0x000ea80000300800 */
[----:B------:R-:W-:Y:S04]  /*b530*/  STL [R1+0x210], R0 ;  /* 0x0002100001007387 */ /* 0x000fe80000100800 */
[----:B------:R-:W-:Y:S04]  /*b540*/  STL [R1+0x214], R148 ;  /* 0x0002149401007387 */ /* 0x000fe80000100800 */
[----:B------:R-:W-:Y:S04]  /*b550*/  STL [R1+0x218], R144 ;  /* 0x0002189001007387 */ /* 0x000fe80000100800 */
[----:B------:R-:W-:Y:S04]  /*b560*/  STL [R1+0x21c], R142 ;  /* 0x00021c8e01007387 */ /* 0x000fe80000100800 */
[----:B------:R-:W-:Y:S04]  /*b570*/  STL [R1+0x220], R140 ;  /* 0x0002208c01007387 */ /* 0x000fe80000100800 */
[----:B------:R-:W-:Y:S04]  /*b580*/  STL [R1+0x224], R138 ;  /* 0x0002248a01007387 */ /* 0x000fe80000100800 */
[----:B------:R-:W3:Y:S04]  /*b590*/  LDL.LU R130, [R1+0x234] ;  /* 0x0002340001827983 */ /* 0x000ee80000300800 */
[----:B------:R-:W-:Y:S04]  /*b5a0*/  STL [R1+0x228], R136 ;  /* 0x0002288801007387 */ /* 0x000fe80000100800 */
[----:B------:R0:W-:Y:S04]  /*b5b0*/  STL [R1+0x22c], R132 ;  /* 0x00022c8401007387 */ /* 0x0001e80000100800 */
[----:B0-----:R-:W4:Y:S04]  /*b5c0*/  LDL.LU R132, [R1+0x238] ;  /* 0x0002380001847983 */ /* 0x001f280000300800 */
[----:B------:R-:W2:Y:S04]  /*b5d0*/  LDL.LU R134, [R1+0x23c] ;  /* 0x00023c0001867983 */ /* 0x000ea80000300800 */
[----:B------:R0:W-:Y:S04]  /*b5e0*/  STL [R1+0x230], R2 ;  /* 0x0002300201007387 */ /* 0x0001e80000100800 */
[----:B------:R-:W2:Y:S04]  /*b5f0*/  LDL.LU R136, [R1+0x240] ;  /* 0x0002400001887983 */ /* 0x000ea80000300800 */
        /* <DEDUP_REMOVED lines=11> */
[----:B0-----:R-:W2:Y:S04]  /*b6b0*/  LDL.LU R2, [R1+0x270] ;  /* 0x0002700001027983 */ /* 0x001ea80000300800 */
[----:B------:R-:W2:Y:S01]  /*b6c0*/  LDL.LU R0, [R1+0x274] ;  /* 0x0002740001007983 */ /* 0x000ea20000300800 */
[----:B---3--:R-:W-:-:S03]  /*b6d0*/  FADD R130, R129, R130 ;  /* 0x0000008281827221 */ /* 0x008fc60000000000 */
[----:B------:R-:W3:Y:S04]  /*b6e0*/  LDL.LU R129, [R1+0x4d0] ;  /* 0x0004d00001817983 */ /* 0x000ee80000300800 */
[----:B------:R0:W-:Y:S04]  /*b6f0*/  STL [R1+0x234], R130 ;  /* 0x0002348201007387 */ /* 0x0001e80000100800 */
[----:B0-----:R-:W3:Y:S01]  /*b700*/  LDL.LU R130, [R1+0x4cc] ;  /* 0x0004cc0001827983 */ /* 0x001ee20000300800 */
[----:B----4-:R-:W-:-:S03]  /*b710*/  FADD R132, R131, R132 ;  /* 0x0000008483847221 */ /* 0x010fc60000000000 */
[----:B------:R-:W4:Y:S01]  /*b720*/  LDL.LU R131, [R1+0x4c8] ;  /* 0x0004c80001837983 */ /* 0x000f220000300800 */
[----:B--2---:R-:W-:-:S03]  /*b730*/  FADD R134, R133, R134 ;  /* 0x0000008685867221 */ /* 0x004fc60000000000 */
[----:B------:R0:W-:Y:S01]  /*b740*/  STL [R1+0x238], R132 ;  /* 0x0002388401007387 */ /* 0x0001e20000100800 */
[----:B------:R-:W-:-:S03]  /*b750*/  FADD R136, R135, R136 ;  /* 0x0000008887887221 */ /* 0x000fc60000000000 */
[----:B0-----:R-:W2:Y:S01]  /*b760*/  LDL.LU R132, [R1+0x4c4] ;  /* 0x0004c40001847983 */ /* 0x001ea20000300800 */
[----:B------:R-:W-:-:S03]  /*b770*/  FADD R150, R151, R150 ;  /* 0x0000009697967221 */ /* 0x000fc60000000000 */
[----:B------:R-:W2:Y:S01]  /*b780*/  LDL.LU R133, [R1+0x4c0] ;  /* 0x0004c00001857983 */ /* 0x000ea20000300800 */
[----:B------:R-:W-:-:S03]  /*b790*/  FADD R148, R149, R148 ;  /* 0x0000009495947221 */ /* 0x000fc60000000000 */
[----:B------:R0:W-:Y:S01]  /*b7a0*/  STL [R1+0x23c], R134 ;  /* 0x00023c8601007387 */ /* 0x0001e20000100800 */
[----:B------:R-:W-:-:S01]  /*b7b0*/  FADD R146, R147, R146 ;  /* 0x0000009293927221 */ /* 0x000fc20000000000 */
[----:B------:R-:W-:Y:S02]  /*b7c0*/  FADD R144, R145, R144 ;  /* 0x0000009091907221 */ /* 0x000fe40000000000 */
[----:B0-----:R-:W2:Y:S01]  /*b7d0*/  LDL.LU R134, [R1+0x4bc] ;  /* 0x0004bc0001867983 */ /* 0x001ea20000300800 */
[----:B------:R-:W-:-:S03]  /*b7e0*/  FADD R143, R24, R143 ;  /* 0x0000008f188f7221 */ /* 0x000fc60000000000 */
[----:B------:R-:W2:Y:S01]  /*b7f0*/  LDL.LU R135, [R1+0x4b8] ;  /* 0x0004b80001877983 */ /* 0x000ea20000300800 */
[----:B------:R-:W-:-:S03]  /*b800*/  FADD R142, R25, R142 ;  /* 0x0000008e198e7221 */ /* 0x000fc60000000000 */
[----:B------:R0:W-:Y:S01]  /*b810*/  STL [R1+0x240], R136 ;  /* 0x0002408801007387 */ /* 0x0001e20000100800 */
[----:B------:R-:W-:-:S01]  /*b820*/  FADD R141, R26, R141 ;  /* 0x0000008d1a8d7221 */ /* 0x000fc20000000000 */
[----:B------:R-:W-:Y:S01]  /*b830*/  FADD R140, R27, R140 ;  /* 0x0000008c1b8c7221 */ /* 0x000fe20000000000 */
[----:B------:R-:W-:-:S01]  /*b840*/  FADD R139, R28, R139 ;  /* 0x0000008b1c8b7221 */ /* 0x000fc20000000000 */
[----:B0-----:R-:W2:Y:S01]  /*b850*/  LDL.LU R136, [R1+0x4b4] ;  /* 0x0004b40001887983 */ /* 0x001ea20000300800 */
[----:B------:R-:W-:-:S03]  /*b860*/  FADD R138, R29, R138 ;  /* 0x0000008a1d8a7221 */ /* 0x000fc60000000000 */
[----:B------:R0:W-:Y:S01]  /*b870*/  STL [R1+0x244], R150 ;  /* 0x0002449601007387 */ /* 0x0001e20000100800 */
[----:B------:R-:W-:-:S03]  /*b880*/  FADD R137, R30, R137 ;  /* 0x000000891e897221 */ /* 0x000fc60000000000 */
[----:B------:R1:W-:Y:S01]  /*b890*/  STL [R1+0x248], R148 ;  /* 0x0002489401007387 */ /* 0x0003e20000100800 */
[----:B------:R-:W-:-:S03]  /*b8a0*/  FADD R2, R31, R2 ;  /* 0x000000021f027221 */ /* 0x000fc60000000000 */
[----:B------:R1:W-:Y:S01]  /*b8b0*/  STL [R1+0x24c], R146 ;  /* 0x00024c9201007387 */ /* 0x0003e20000100800 */
[----:B------:R-:W-:-:S03]  /*b8c0*/  FADD R0, R32, R0 ;  /* 0x0000000020007221 */ /* 0x000fc60000000000 */
[----:B------:R1:W-:Y:S04]  /*b8d0*/  STL [R1+0x250], R144 ;  /* 0x0002509001007387 */ /* 0x0003e80000100800 */
[----:B------:R1:W-:Y:S04]  /*b8e0*/  STL [R1+0x254], R143 ;  /* 0x0002548f01007387 */ /* 0x0003e80000100800 */
[----:B------:R1:W-:Y:S04]  /*b8f0*/  STL [R1+0x258], R142 ;  /* 0x0002588e01007387 */ /* 0x0003e80000100800 */
[----:B------:R1:W-:Y:S04]  /*b900*/  STL [R1+0x25c], R141 ;  /* 0x00025c8d01007387 */ /* 0x0003e80000100800 */
[----:B------:R1:W-:Y:S04]  /*b910*/  STL [R1+0x260], R140 ;  /* 0x0002608c01007387 */ /* 0x0003e80000100800 */
[----:B------:R1:W-:Y:S04]  /*b920*/  STL [R1+0x264], R139 ;  /* 0x0002648b01007387 */ /* 0x0003e80000100800 */
[----:B------:R1:W-:Y:S04]  /*b930*/  STL [R1+0x268], R138 ;  /* 0x0002688a01007387 */ /* 0x0003e80000100800 */
[----:B------:R-:W3:Y:S04]  /*b940*/  LDL.LU R151, [R1+0x278] ;  /* 0x0002780001977983 */ /* 0x000ee80000300800 */
[----:B------:R1:W-:Y:S04]  /*b950*/  STL [R1+0x26c], R137 ;  /* 0x00026c8901007387 */ /* 0x0003e80000100800 */
[----:B0-----:R-:W4:Y:S04]  /*b960*/  LDL.LU R150, [R1+0x27c] ;  /* 0x00027c0001967983 */ /* 0x001f280000300800 */
[----:B------:R0:W-:Y:S04]  /*b970*/  STL [R1+0x270], R2 ;  /* 0x0002700201007387 */ /* 0x0001e80000100800 */
[----:B------:R-:W2:Y:S04]  /*b980*/  LDL.LU R149, [R1+0x280] ;  /* 0x0002800001957983 */ /* 0x000ea80000300800 */
[----:B------:R0:W-:Y:S04]  /*b990*/  STL [R1+0x274], R0 ;  /* 0x0002740001007387 */ /* 0x0001e80000100800 */
[----:B-1----:R-:W2:Y:S04]  /*b9a0*/  LDL.LU R148, [R1+0x284] ;  /* 0x0002840001947983 */ /* 0x002ea80000300800 */
        /* <DEDUP_REMOVED lines=13> */
[----:B---3--:R-:W-:-:S05]  /*ba80*/  FADD R151, R33, R151 ;  /* 0x0000009721977221 */ /* 0x008fca0000000000 */
[----:B------:R0:W-:Y:S01]  /*ba90*/  STL [R1+0x278], R151 ;  /* 0x0002789701007387 */ /* 0x0001e20000100800 */
[----:B----4-:R-:W-:-:S05]  /*baa0*/  FADD R150, R34, R150 ;  /* 0x0000009622967221 */ /* 0x010fca0000000000 */
[----:B------:R1:W-:Y:S01]  /*bab0*/  STL [R1+0x27c], R150 ;  /* 0x00027c9601007387 */ /* 0x0003e20000100800 */
[----:B--2---:R-:W-:-:S05]  /*bac0*/  FADD R149, R35, R149 ;  /* 0x0000009523957221 */ /* 0x004fca0000000000 */
[----:B------:R2:W-:Y:S01]  /*bad0*/  STL [R1+0x280], R149 ;  /* 0x0002809501007387 */ /* 0x0005e20000100800 */
[----:B------:R-:W-:-:S01]  /*bae0*/  FADD R148, R36, R148 ;  /* 0x0000009424947221 */ /* 0x000fc20000000000 */
[----:B------:R-:W-:-:S04]  /*baf0*/  FADD R147, R37, R147 ;  /* 0x0000009325937221 */ /* 0x000fc80000000000 */
[----:B------:R3:W-:Y:S01]  /*bb00*/  STL [R1+0x284], R148 ;  /* 0x0002849401007387 */ /* 0x0007e20000100800 */
[----:B------:R-:W-:-:S03]  /*bb10*/  FADD R146, R38, R146 ;  /* 0x0000009226927221 */ /* 0x000fc60000000000 */
        /* <DEDUP_REMOVED lines=20> */
[----:B0-----:R-:W4:Y:S01]  /*bc60*/  LDL.LU R151, [R1+0x2bc] ;  /* 0x0002bc0001977983 */ /* 0x001f220000300800 */
[----:B------:R-:W-:-:S03]  /*bc70*/  FADD R0, R49, R0 ;  /* 0x0000000031007221 */ /* 0x000fc60000000000 */
[----:B------:R0:W-:Y:S04]  /*bc80*/  STL [R1+0x2b0], R137 ;  /* 0x0002b08901007387 */ /* 0x0001e80000100800 */
[----:B-1----:R-:W4:Y:S04]  /*bc90*/  LDL.LU R150, [R1+0x2c0] ;  /* 0x0002c00001967983 */ /* 0x002f280000300800 */
[----:B------:R1:W-:Y:S04]  /*bca0*/  STL [R1+0x2b4], R2 ;  /* 0x0002b40201007387 */ /* 0x0003e80000100800 */
[----:B--2---:R-:W2:Y:S04]  /*bcb0*/  LDL.LU R149, [R1+0x2c4] ;  /* 0x0002c40001957983 */ /* 0x004ea80000300800 */
[----:B------:R1:W-:Y:S04]  /*bcc0*/  STL [R1+0x2b8], R0 ;  /* 0x0002b80001007387 */ /* 0x0003e80000100800 */
[----:B---3--:R-:W3:Y:S04]  /*bcd0*/  LDL.LU R148, [R1+0x2c8] ;  /* 0x0002c80001947983 */ /* 0x008ee80000300800 */
[----:B----4-:R-:W4:Y:S04]  /*bce0*/  LDL.LU R147, [R1+0x2cc] ;  /* 0x0002cc0001937983 */ /* 0x010f280000300800 */
[----:B------:R-:W4:Y:S04]  /*bcf0*/  LDL.LU R146, [R1+0x2d0] ;  /* 0x0002d00001927983 */ /* 0x000f280000300800 */
        /* <DEDUP_REMOVED lines=8> */
[----:B0-----:R-:W4:Y:S04]  /*bd80*/  LDL.LU R137, [R1+0x2f4] ;  /* 0x0002f40001897983 */ /* 0x001f280000300800 */
[----:B-1----:R-:W4:Y:S04]  /*bd90*/  LDL.LU R2, [R1+0x2f8] ;  /* 0x0002f80001027983 */ /* 0x002f280000300800 */
[----:B------:R-:W4:Y:S01]  /*bda0*/  LDL.LU R0, [R1+0x2fc] ;  /* 0x0002fc0001007983 */ /* 0x000f220000300800 */
[----:B------:R-:W-:-:S01]  /*bdb0*/  FADD R151, R50, R151 ;  /* 0x0000009732977221 */ /* 0x000fc20000000000 */
[----:B------:R-:W-:-:S04]  /*bdc0*/  FADD R150, R51, R150 ;  /* 0x0000009633967221 */ /* 0x000fc80000000000 */
[----:B------:R0:W-:Y:S01]  /*bdd0*/  STL [R1+0x2bc], R151 ;  /* 0x0002bc9701007387 */ /* 0x0001e20000100800 */
[----:B--2---:R-:W-:-:S03]  /*bde0*/  FADD R149, R52, R149 ;  /* 0x0000009534957221 */ /* 0x004fc60000000000 */
[----:B------:R1:W-:Y:S01]  /*bdf0*/  STL [R1+0x2c0], R150 ;  /* 0x0002c09601007387 */ /* 0x0003e20000100800 */
[----:B---3--:R-:W-:-:S03]  /*be00*/  FADD R148, R53, R148 ;  /* 0x0000009435947221 */ /* 0x008fc60000000000 */
[----:B------:R2:W-:Y:S01]  /*be10*/  STL [R1+0x2c4], R149 ;  /* 0x0002c49501007387 */ /* 0x0005e20000100800 */
[----:B----4-:R-:W-:-:S03]  /*be20*/  FADD R147, R54, R147 ;  /* 0x0000009336937221 */ /* 0x010fc60000000000 */
        /* <DEDUP_REMOVED lines=198> */
[----:B------:R-:W-:Y:S01]  /*ca90*/  STL [R1+0x3cc], R151 ;  /* 0x0003cc9701007387 */ /* 0x000fe20000100800 */
[----:B--2---:R-:W-:-:S03]  /*caa0*/  FADD R149, R120, R149 ;  /* 0x0000009578957221 */ /* 0x004fc60000000000 */
[----:B------:R-:W-:Y:S01]  /*cab0*/  STL [R1+0x3d0], R150 ;  /* 0x0003d09601007387 */ /* 0x000fe20000100800 */
[----:B---3--:R-:W-:-:S03]  /*cac0*/  FADD R148, R121, R148 ;  /* 0x0000009479947221 */ /* 0x008fc60000000000 */
[----:B------:R-:W-:Y:S01]  /*cad0*/  STL [R1+0x3d4], R149 ;  /* 0x0003d49501007387 */ /* 0x000fe20000100800 */
[----:B----4-:R-:W-:-:S03]  /*cae0*/  FADD R147, R122, R147 ;  /* 0x000000937a937221 */ /* 0x010fc60000000000 */
[----:B------:R-:W-:Y:S01]  /*caf0*/  STL [R1+0x3d8], R148 ;  /* 0x0003d89401007387 */ /* 0x000fe20000100800 */
[----:B------:R-:W-:-:S03]  /*cb00*/  FADD R146, R123, R146 ;  /* 0x000000927b927221 */ /* 0x000fc60000000000 */
        /* <DEDUP_REMOVED lines=18> */
[----:B------:R-:W-:Y:S04]  /*cc30*/  STL [R1+0x400], R138 ;  /* 0x0004008a01007387 */ /* 0x000fe80000100800 */
[----:B------:R0:W-:Y:S04]  /*cc40*/  STL [R1+0x404], R137 ;  /* 0x0004048901007387 */ /* 0x0001e80000100800 */
[----:B0-----:R-:W2:Y:S01]  /*cc50*/  LDL.LU R137, [R1+0x410] ;  /* 0x0004100001897983 */ /* 0x001ea20000300800 */
[----:B------:R-:W-:-:S01]  /*cc60*/  FADD R2, R133, R2 ;  /* 0x0000000285027221 */ /* 0x000fc20000000000 */
[----:B------:R-:W-:-:S02]  /*cc70*/  FADD R0, R134, R0 ;  /* 0x0000000086007221 */ /* 0x000fc40000000000 */
[----:B------:R-:W3:Y:S04]  /*cc80*/  LDL.LU R138, [R1+0x414] ;  /* 0x00041400018a7983 */ /* 0x000ee80000300800 */
[----:B------:R-:W-:Y:S04]  /*cc90*/  STL [R1+0x408], R2 ;  /* 0x0004080201007387 */ /* 0x000fe80000100800 */
[----:B------:R-:W4:Y:S04]  /*cca0*/  LDL.LU R139, [R1+0x418] ;  /* 0x00041800018b7983 */ /* 0x000f280000300800 */
[----:B------:R0:W-:Y:S04]  /*ccb0*/  STL [R1+0x40c], R0 ;  /* 0x00040c0001007387 */ /* 0x0001e80000100800 */
        /* <DEDUP_REMOVED lines=13> */
[----:B------:R-:W4:Y:S01]  /*cd90*/  LDL.LU R2, [R1+0x450] ;  /* 0x0004500001027983 */ /* 0x000f220000300800 */
[----:B--2---:R-:W-:-:S05]  /*cda0*/  FADD R137, R135, R137 ;  /* 0x0000008987897221 */ /* 0x004fca0000000000 */
[----:B------:R0:W-:Y:S04]  /*cdb0*/  STL [R1+0x410], R137 ;  /* 0x0004108901007387 */ /* 0x0001e80000100800 */
[----:B0-----:R-:W4:Y:S01]  /*cdc0*/  LDL.LU R137, [R1+0x4b0] ;  /* 0x0004b00001897983 */ /* 0x001f220000300800 */
[----:B---3--:R-:W-:-:S05]  /*cdd0*/  FADD R138, R136, R138 ;  /* 0x0000008a888a7221 */ /* 0x008fca0000000000 */
[----:B------:R0:W-:Y:S04]  /*cde0*/  STL [R1+0x414], R138 ;  /* 0x0004148a01007387 */ /* 0x0001e80000100800 */
[----:B0-----:R-:W2:Y:S01]  /*cdf0*/  LDL.LU R138, [R1+0x4ac] ;  /* 0x0004ac00018a7983 */ /* 0x001ea20000300800 */
[----:B----4-:R-:W-:-:S05]  /*ce00*/  FADD R139, R137, R139 ;  /* 0x0000008b898b7221 */ /* 0x010fca0000000000 */
[----:B------:R0:W-:Y:S04]  /*ce10*/  STL [R1+0x418], R139 ;  /* 0x0004188b01007387 */ /* 0x0001e80000100800 */
[----:B0-----:R-:W3:Y:S01]  /*ce20*/  LDL.LU R139, [R1+0x4a8] ;  /* 0x0004a800018b7983 */ /* 0x001ee20000300800 */
[----:B--2---:R-:W-:-:S05]  /*ce30*/  FADD R140, R138, R140 ;  /* 0x0000008c8a8c7221 */ /* 0x004fca0000000000 */
[----:B------:R0:W-:Y:S04]  /*ce40*/  STL [R1+0x41c], R140 ;  /* 0x00041c8c01007387 */ /* 0x0001e80000100800 */
[----:B0-----:R-:W2:Y:S01]  /*ce50*/  LDL.LU R140, [R1+0x4a4] ;  /* 0x0004a400018c7983 */ /* 0x001ea20000300800 */
[----:B---3--:R-:W-:-:S05]  /*ce60*/  FADD R141, R139, R141 ;  /* 0x0000008d8b8d7221 */ /* 0x008fca0000000000 */
        /* <DEDUP_REMOVED lines=34> */
[----:B0-----:R0:W5:Y:S01]  /*d090*/  LDL.LU R0, [R1+0x474] ;  /* 0x0004740001007983 */ /* 0x0011620000300800 */
[----:B------:R-:W-:Y:S01]  /*d0a0*/  UMOV UR6, URZ ;  /* 0x0000003f00067c82 */ /* 0x000fe20008000000 */
[----:B---3--:R-:W-:-:S05]  /*d0b0*/  FADD R2, R2, R151 ;  /* 0x0000009702027221 */ /* 0x008fca0000000000 */
[----:B------:R0:W-:Y:S02]  /*d0c0*/  STL [R1+0x450], R2 ;  /* 0x0004500201007387 */ /* 0x0001e40000100800 */
.L_x_28:
[----:B------:R-:W-:Y:S05]  /*d0d0*/  @!P1 BRA `(.L_x_29) ;  /* 0x0000000000049947 */ /* 0x000fea0003800000 */
[----:B------:R-:W-:Y:S01]  /*d0e0*/  BPT.TRAP 0x1 ;  /* 0x000000040000795c */ /* 0x000fe20000300000 */
.L_x_29:
[----:B0-----:R-:W2:Y:S04]  /*d0f0*/  LDL R2, [R1+0x454] ;  /* 0x0004540001027983 */ /* 0x001ea80000100800 */
[----:B-----5:R0:W-:Y:S04]  /*d100*/  STL [R1+0x474], R0 ;  /* 0x0004740001007387 */ /* 0x0201e80000100800 */
[----:B0-----:R-:W3:Y:S01]  /*d110*/  LDL R0, [R1+0x458] ;  /* 0x0004580001007983 */ /* 0x001ee20000100800 */
[----:B--2---:R-:W-:Y:S01]  /*d120*/  ISETP.NE.AND P0, PT, R2, RZ, PT ;  /* 0x000000ff0200720c */ /* 0x004fe20003f05270 */
[----:B------:R-:W-:-:S12]  /*d130*/  IMAD.U32 R2, RZ, RZ, UR25 ;  /* 0x00000019ff027e24 */ /* 0x000fd8000f8e00ff */
[----:B------:R-:W-:-:S05]  /*d140*/  @P0 LEA R2, R2, UR11, 0x3 ;  /* 0x0000000b02020c11 */ /* 0x000fca000f8e18ff */
[----:B------:R-:W-:-:S05]  /*d150*/  @P0 VIADD R2, R2, 0x38 ;  /* 0x0000003802020836 */ /* 0x000fca0000000000 */
[----:B---3--:R-:W-:Y:S02]  /*d160*/  @P0 PRMT R2, R0, 0x654, R2 ;  /* 0x0000065400020816 */ /* 0x008fe40000000002 */
[----:B------:R0:W5:Y:S01]  /*d170*/  LDL.LU R0, [R1+0x474] ;  /* 0x0004740001007983 */ /* 0x0001620000300800 */
[----:B------:R-:W-:Y:S01]  /*d180*/  UISETP.GT.U32.AND UP0, UPT, UR13, 0x1, UPT ;  /* 0x000000010d00788c */ /* 0x000fe2000bf04070 */
[----:B------:R0:W-:Y:S05]  /*d190*/  @P0 SYNCS.ARRIVE.TRANS64.RED.A1T0 RZ, [R2+URZ], RZ ;  /* 0x000000ff02ff09a7 */ /* 0x0001ea000810043f */
[----:B------:R-:W-:-:S13]  /*d1a0*/  PLOP3.LUT P0, PT, PT, PT, UP0, 0x80, 0x0 ;  /* 0x000000000000781c */ /* 0x000fda0003f0f008 */
[----:B0-----:R-:W-:Y:S05]  /*d1b0*/  @P0 BRA `(.L_x_30) ;  /* 0x0000000000040947 */ /* 0x001fea0003800000 */
[----:B------:R-:W-:Y:S01]  /*d1c0*/  BPT.TRAP 0x1 ;  /* 0x000000040000795c */ /* 0x000fe20000300000 */
.L_x_30:
[----:B------:R-:W-:Y:S02]  /*d1d0*/  UISETP.GT.AND UP2, UPT, UR24, 0x1, UPT ;  /* 0x000000011800788c */ /* 0x000fe4000bf44270 */
[----:B------:R-:W-:Y:S02]  /*d1e0*/  UIADD3 UR23, UR23, 0x1, URZ ;  /* 0x0000000117177890 */ /* 0x000fe4000fffe03f */
[----:B------:R-:W-:Y:S02]  /*d1f0*/  UIADD3 UR25, UR25, 0x1, URZ ;  /* 0x0000000119197890 */ /* 0x000fe4000fffe03f */
[----:B------:R-:W-:Y:S01]  /*d200*/  PLOP3.LUT P0, PT, PT, PT, UP2, 0x80, 0x0 ;  /* 0x000000000000781c */ /* 0x000fe20003f0f028 */
[----:B------:R-:W-:Y:S02]  /*d210*/  UISETP.NE.AND UP0, UPT, UR23, 0x7, UPT ;  /* 0x000000071700788c */ /* 0x000fe4000bf05270 */
[----:B------:R-:W-:Y:S02]  /*d220*/  UISETP.NE.AND UP1, UPT, UR25, 0x7, UPT ;  /* 0x000000071900788c */ /* 0x000fe4000bf25270 */
[----:B------:R-:W-:-:S02]  /*d230*/  USEL UR8, URZ, 0x1, UP0 ;  /* 0x000000013f087887 */ /* 0x000fc40008000000 */
[----:B------:R-:W-:Y:S02]  /*d240*/  UIADD3 UR24, UR24, -0x1, URZ ;  /* 0xffffffff18187890 */ /* 0x000fe4000fffe03f */
[----:B------:R-:W-:Y:S02]  /*d250*/  USEL UR23, UR23, URZ, UP0 ;  /* 0x0000003f17177287 */ /* 0x000fe40008000000 */
[----:B-----5:R-:W-:Y:S01]  /*d260*/  LOP3.LUT R0, R0, UR8, RZ, 0x3c, !PT ;  /* 0x0000000800007c12 */ /* 0x020fe2000f8e3cff */
[----:B------:R-:W-:Y:S01]  /*d270*/  USEL UR25, UR25, URZ, UP1 ;  /* 0x0000003f19197287 */ /* 0x000fe20008800000 */
[----:B------:R-:W-:Y:S01]  /*d280*/  UMOV UR8, 0x1 ;  /* 0x0000000100087882 */ /* 0x000fe20000000000 */
[----:B------:R-:W-:Y:S10]  /*d290*/  @P0 BRA `(.L_x_31) ;  /* 0xffffff9c00a40947 */ /* 0x000ff4000383ffff */
.L_x_23:
[----:B------:R-:W-:-:S04]  /*d2a0*/  UISETP.NE.AND UP0, UPT, UR6, URZ, UPT ;  /* 0x0000003f0600728c */ /* 0x000fc8000bf05270 */
[----:B------:R-:W-:-:S06]  /*d2b0*/  USEL UR6, URZ, 0x1, !UP0 ;  /* 0x000000013f067887 */ /* 0x000fcc000c000000 */
[----:B------:R-:W-:-:S13]  /*d2c0*/  ISETP.NE.AND P0, PT, RZ, UR6, PT ;  /* 0x00000006ff007c0c */ /* 0x000fda000bf05270 */
[----:B------:R-:W-:Y:S05]  /*d2d0*/  @!P0 BRA `(.L_x_32) ;  /* 0x0000003800108947 */ /* 0x000fea0003800000 */
[----:B------:R0:W-:Y:S04]  /*d2e0*/  STL [R1+0x624], R43 ;  /* 0x0006242b01007387 */ /* 0x0001e80000100800 */
[----:B0-----:R-:W2:Y:S04]  /*d2f0*/  LDL.LU R43, [R1] ;  /* 0x00000000012b7983 */ /* 0x001ea80000300800 */
[----:B------:R0:W-:Y:S04]  /*d300*/  STL [R1+0x620], R44 ;  /* 0x0006202c01007387 */ /* 0x0001e80000100800 */
[----:B0-----:R-:W3:Y:S04]  /*d310*/  LDL.LU R44, [R1+0x4] ;  /* 0x00000400012c7983 */ /* 0x001ee80000300800 */
[----:B------:R0:W-:Y:S04]  /*d320*/  STL [R1+0x61c], R45 ;  /* 0x00061c2d01007387 */ /* 0x0001e80000100800 */
[----:B0-----:R-:W4:Y:S04]  /*d330*/  LDL.LU R45, [R1+0x8] ;  /* 0x00000800012d7983 */ /* 0x001f280000300800 */
[----:B------:R0:W-:Y:S04]  /*d340*/  STL [R1+0x618], R46 ;  /* 0x0006182e01007387 */ /* 0x0001e80000100800 */
[----:B0-----:R-:W5:Y:S04]  /*d350*/  LDL.LU R46, [R1+0xc] ;  /* 0x00000c00012e7983 */ /* 0x001f680000300800 */
        /* <DEDUP_REMOVED lines=138> */
[----:B------:R-:W5:Y:S04]  /*dc00*/  LDL.LU R0, [R1+0x1b0] ;  /* 0x0001b00001007983 */ /* 0x000f680000300800 */
[----:B------:R-:W5:Y:S04]  /*dc10*/  LDL.LU R2, [R1+0x204] ;  /* 0x0002040001027983 */ /* 0x000f680000300800 */
        /* <DEDUP_REMOVED lines=67> */
[----:B0-----:R-:W5:Y:S01]  /*e050*/  LDL.LU R149, [R1+0x12c] ;  /* 0x00012c0001957983 */ /* 0x001f620000300800 */
[----:B--2---:R-:W-:-:S03]  /*e060*/  FADD R3, R43, R3 ;  /* 0x000000032b037221 */ /* 0x004fc60000000000 */
[----:B------:R0:W-:Y:S01]  /*e070*/  STL [R1+0x478], R150 ;  /* 0x0004789601007387 */ /* 0x0001e20000100800 */
[----:B---3--:R-:W-:Y:S01]  /*e080*/  FADD R4, R44, R4 ;  /* 0x000000042c047221 */ /* 0x008fe20000000000 */
[----:B----4-:R-:W-:Y:S01]  /*e090*/  FADD R5, R45, R5 ;  /* 0x000000052d057221 */ /* 0x010fe20000000000 */
[----:B-----5:R-:W-:Y:S01]  /*e0a0*/  FADD R6, R46, R6 ;  /* 0x000000062e067221 */ /* 0x020fe20000000000 */
[----:B------:R-:W-:Y:S01]  /*e0b0*/  FADD R7, R47, R7 ;  /* 0x000000072f077221 */ /* 0x000fe20000000000 */
[----:B0-----:R-:W2:Y:S04]  /*e0c0*/  LDL.LU R150, [R1+0x128] ;  /* 0x0001280001967983 */ /* 0x001ea80000300800 */
[----:B------:R0:W-:Y:S01]  /*e0d0*/  STL [R1+0x474], R151 ;  /* 0x0004749701007387 */ /* 0x0001e20000100800 */
[----:B------:R-:W-:Y:S01]  /*e0e0*/  FADD R8, R48, R8 ;  /* 0x0000000830087221 */ /* 0x000fe20000000000 */
[----:B------:R-:W-:Y:S01]  /*e0f0*/  FADD R9, R49, R9 ;  /* 0x0000000931097221 */ /* 0x000fe20000000000 */
[----:B------:R-:W-:Y:S01]  /*e100*/  FADD R10, R50, R10 ;  /* 0x0000000a320a7221 */ /* 0x000fe20000000000 */
[----:B0-----:R-:W3:Y:S04]  /*e110*/  LDL.LU R151, [R1+0x124] ;  /* 0x0001240001977983 */ /* 0x001ee80000300800 */
[----:B------:R-:W4:Y:S04]  /*e120*/  LDL.LU R43, [R1+0x624] ;  /* 0x00062400012b7983 */ /* 0x000f280000300800 */
[----:B------:R-:W5:Y:S04]  /*e130*/  LDL.LU R44, [R1+0x620] ;  /* 0x00062000012c7983 */ /* 0x000f680000300800 */
[----:B------:R-:W4:Y:S04]  /*e140*/  LDL.LU R45, [R1+0x61c] ;  /* 0x00061c00012d7983 */ /* 0x000f280000300800 */
[----:B------:R-:W5:Y:S01]  /*e150*/  LDL.LU R46, [R1+0x618] ;  /* 0x00061800012e7983 */ /* 0x000f620000300800 */
[----:B------:R-:W-:-:S03]  /*e160*/  FADD R11, R51, R11 ;  /* 0x0000000b330b7221 */ /* 0x000fc60000000000 */
[----:B------:R-:W4:Y:S01]  /*e170*/  LDL.LU R47, [R1+0x614] ;  /* 0x00061400012f7983 */ /* 0x000f220000300800 */
[----:B------:R-:W-:-:S03]  /*e180*/  FADD R12, R52, R12 ;  /* 0x0000000c340c7221 */ /* 0x000fc60000000000 */
        /* <DEDUP_REMOVED lines=132> */
[----:B------:R-:W5:Y:S04]  /*e9d0*/  LDL.LU R114, [R1+0x508] ;  /* 0x0005080001727983 */ /* 0x000f680000300800 */
[----:B------:R-:W5:Y:S01]  /*e9e0*/  LDL.LU R115, [R1+0x504] ;  /* 0x0005040001737983 */ /* 0x000f620000300800 */
[----:B------:R-:W-:Y:S01]  /*e9f0*/  FADD R206, R149, R206 ;  /* 0x000000ce95ce7221 */ /* 0x000fe20000000000 */
[----:B------:R-:W-:Y:S01]  /*ea00*/  FADD R237, R118, R237 ;  /* 0x000000ed76ed7221 */ /* 0x000fe20000000000 */
[----:B------:R-:W-:Y:S01]  /*ea10*/  FADD R236, R119, R236 ;  /* 0x000000ec77ec7221 */ /* 0x000fe20000000000 */
[----:B------:R0:W-:Y:S01]  /*ea20*/  STL [R1+0x200], R116 ;  /* 0x0002007401007387 */ /* 0x0001e20000100800 */
[----:B------:R-:W-:Y:S01]  /*ea30*/  FADD R235, R120, R235 ;  /* 0x000000eb78eb7221 */ /* 0x000fe20000000000 */
        /* <DEDUP_REMOVED lines=8> */
[----:B0-----:R-:W4:Y:S01]  /*eac0*/  LDL.LU R116, [R1+0x1b4] ;  /* 0x0001b40001747983 */ /* 0x001f220000300800 */
[----:B------:R-:W-:Y:S01]  /*ead0*/  FADD R226, R129, R226 ;  /* 0x000000e281e27221 */ /* 0x000fe20000000000 */
[----:B------:R-:W-:Y:S01]  /*eae0*/  FADD R225, R130, R225 ;  /* 0x000000e182e17221 */ /* 0x000fe20000000000 */
[----:B------:R-:W-:Y:S01]  /*eaf0*/  FADD R224, R131, R224 ;  /* 0x000000e083e07221 */ /* 0x000fe20000000000 */
[----:B------:R-:W4:Y:S01]  /*eb00*/  LDL.LU R148, [R1+0x208] ;  /* 0x0002080001947983 */ /* 0x000f220000300800 */
[----:B------:R-:W-:Y:S01]  /*eb10*/  FADD R223, R132, R223 ;  /* 0x000000df84df7221 */ /* 0x000fe20000000000 */
[----:B------:R-:W-:Y:S01]  /*eb20*/  FADD R216, R139, R216 ;  /* 0x000000d88bd87221 */ /* 0x000fe20000000000 */
[----:B------:R-:W-:Y:S01]  /*eb30*/  FADD R222, R133, R222 ;  /* 0x000000de85de7221 */ /* 0x000fe20000000000 */
        /* <DEDUP_REMOVED lines=8> */
[----:B------:R-:W5:Y:S01]  /*ebc0*/  LDL.LU R149, [R1+0x20c] ;  /* 0x00020c0001957983 */ /* 0x000f620000300800 */
[----:B------:R-:W-:Y:S01]  /*ebd0*/  FADD R212, R143, R212 ;  /* 0x000000d48fd47221 */ /* 0x000fe20000000000 */
[----:B------:R-:W-:Y:S01]  /*ebe0*/  FADD R218, R137, R218 ;  /* 0x000000da89da7221 */ /* 0x000fe20000000000 */
[----:B------:R-:W-:Y:S01]  /*ebf0*/  FADD R211, R144, R211 ;  /* 0x000000d390d37221 */ /* 0x000fe20000000000 */
[----:B------:R-:W5:Y:S01]  /*ec00*/  LDL.LU R118, [R1+0x1bc] ;  /* 0x0001bc0001767983 */ /* 0x000f620000300800 */
[----:B------:R-:W-:Y:S01]  /*ec10*/  FADD R217, R138, R217 ;  /* 0x000000d98ad97221 */ /* 0x000fe20000000000 */
[----:B------:R-:W-:Y:S01]  /*ec20*/  FADD R210, R145, R210 ;  /* 0x000000d291d27221 */ /* 0x000fe20000000000 */
[----:B---3--:R-:W-:Y:S01]  /*ec30*/  FADD R204, R151, R204 ;  /* 0x000000cc97cc7221 */ /* 0x008fe20000000000 */
[----:B------:R-:W3:Y:S01]  /*ec40*/  LDL.LU R0, [R1+0x210] ;  /* 0x0002100001007983 */ /* 0x000ee20000300800 */
[----:B------:R-:W-:Y:S01]  /*ec50*/  FADD R209, R146, R209 ;  /* 0x000000d192d17221 */ /* 0x000fe20000000000 */
[----:B--2---:R-:W-:Y:S01]  /*ec60*/  FADD R205, R150, R205 ;  /* 0x000000cd96cd7221 */ /* 0x004fe20000000000 */
[----:B------:R-:W-:Y:S01]  /*ec70*/  FADD R208, R147, R208 ;  /* 0x000000d093d07221 */ /* 0x000fe20000000000 */
[----:B------:R-:W2:Y:S04]  /*ec80*/  LDL.LU R119, [R1+0x1c0] ;  /* 0x0001c00001777983 */ /* 0x000ea80000300800 */
[----:B0-----:R-:W2:Y:S04]  /*ec90*/  LDL.LU R2, [R1+0x214] ;  /* 0x0002140001027983 */ /* 0x001ea80000300800 */
        /* <DEDUP_REMOVED lines=29> */
[----:B------:R-:W2:Y:S01]  /*ee70*/  LDL.LU R147, [R1+0x250] ;  /* 0x0002500001937983 */ /* 0x000ea20000300800 */
[----:B----4-:R-:W-:-:S03]  /*ee80*/  FADD R148, R116, R148 ;  /* 0x0000009474947221 */ /* 0x010fc60000000000 */
[----:B------:R-:W4:Y:S04]  /*ee90*/  LDL.LU R116, [R1+0x500] ;  /* 0x0005000001747983 */ /* 0x000f280000300800 */
[----:B------:R0:W-:Y:S01]  /*eea0*/  STL [R1+0x208], R148 ;  /* 0x0002089401007387 */ /* 0x0001e20000100800 */
[----:B-----5:R-:W-:-:S03]  /*eeb0*/  FADD R149, R117, R149 ;  /* 0x0000009575957221 */ /* 0x020fc60000000000 */
[----:B0-----:R-:W5:Y:S04]  /*eec0*/  LDL.LU R148, [R1+0x254] ;  /* 0x0002540001947983 */ /* 0x001f680000300800 */
[----:B------:R-:W4:Y:S04]  /*eed0*/  LDL.LU R117, [R1+0x4fc] ;  /* 0x0004fc0001757983 */ /* 0x000f280000300800 */
[----:B------:R0:W-:Y:S04]  /*eee0*/  STL [R1+0x20c], R149 ;  /* 0x00020c9501007387 */ /* 0x0001e80000100800 */
[----:B0-----:R-:W4:Y:S01]  /*eef0*/  LDL.LU R149, [R1+0x258] ;  /* 0x0002580001957983 */ /* 0x001f220000300800 */
[----:B---3--:R-:W-:Y:S01]  /*ef00*/  FADD R0, R118, R0 ;  /* 0x0000000076007221 */ /* 0x008fe20000000000 */
[----:B--2---:R-:W-:-:S02]  /*ef10*/  FADD R2, R119, R2 ;  /* 0x0000000277027221 */ /* 0x004fc40000000000 */
[----:B------:R-:W2:Y:S01]  /*ef20*/  LDL.LU R118, [R1+0x4f8] ;  /* 0x0004f80001767983 */ /* 0x000ea20000300800 */
[----:B------:R-:W-:-:S03]  /*ef30*/  FADD R121, R120, R121 ;  /* 0x0000007978797221 */ /* 0x000fc60000000000 */
[----:B------:R0:W-:Y:S01]  /*ef40*/  STL [R1+0x210], R0 ;  /* 0x0002100001007387 */ /* 0x0001e20000100800 */
[----:B------:R-:W-:-:S03]  /*ef50*/  FADD R123, R122, R123 ;  /* 0x0000007b7a7b7221 */ /* 0x000fc60000000000 */
[----:B0-----:R-:W3:Y:S04]  /*ef60*/  LDL.LU R0, [R1+0x25c] ;  /* 0x00025c0001007983 */ /* 0x001ee80000300800 */
[----:B------:R-:W2:Y:S04]  /*ef70*/  LDL.LU R119, [R1+0x4f4] ;  /* 0x0004f40001777983 */ /* 0x000ea80000300800 */
[----:B------:R0:W-:Y:S01]  /*ef80*/  STL [R1+0x214], R2 ;  /* 0x0002140201007387 */ /* 0x0001e20000100800 */
[----:B------:R-:W-:Y:S01]  /*ef90*/  FADD R125, R124, R125 ;  /* 0x0000007d7c7d7221 */ /* 0x000fe20000000000 */
[----:B------:R-:W-:-:S02]  /*efa0*/  FADD R127, R126, R127 ;  /* 0x0000007f7e7f7221 */ /* 0x000fc40000000000 */
[----:B0-----:R-:W2:Y:S04]  /*efb0*/  LDL.LU R2, [R1+0x260] ;  /* 0x0002600001027983 */ /* 0x001ea80000300800 */
[----:B------:R-:W2:Y:S04]  /*efc0*/  LDL.LU R120, [R1+0x4f0] ;  /* 0x0004f00001787983 */ /* 0x000ea80000300800 */
[----:B------:R0:W-:Y:S01]  /*efd0*/  STL [R1+0x218], R121 ;  /* 0x0002187901007387 */ /* 0x0001e20000100800 */
[----:B------:R-:W-:-:S03]  /*efe0*/  FADD R129, R128, R129 ;  /* 0x0000008180817221 */ /* 0x000fc60000000000 */
        /* <DEDUP_REMOVED lines=42> */
[----:B------:R0:W-:Y:S04]  /*f290*/  STL [R1+0x244], R144 ;  /* 0x0002449001007387 */ /* 0x0001e80000100800 */
[----:B0-----:R-:W2:Y:S04]  /*f2a0*/  LDL.LU R144, [R1+0x278] ;  /* 0x0002780001907983 */ /* 0x001ea80000300800 */
[----:B------:R-:W2:Y:S04]  /*f2b0*/  LDL.LU R138, [R1+0x4a8] ;  /* 0x0004a800018a7983 */ /* 0x000ea80000300800 */
[----:B------:R0:W-:Y:S04]  /*f2c0*/  STL [R1+0x248], R145 ;  /* 0x0002489101007387 */ /* 0x0001e80000100800 */
[----:B0-----:R-:W2:Y:S04]  /*f2d0*/  LDL.LU R145, [R1+0x27c] ;  /* 0x00027c0001917983 */ /* 0x001ea80000300800 */
[----:B------:R0:W-:Y:S01]  /*f2e0*/  STL [R1+0x24c], R146 ;  /* 0x00024c9201007387 */ /* 0x0001e20000100800 */
[----:B-----5:R-:W-:-:S03]  /*f2f0*/  FADD R148, R24, R148 ;  /* 0x0000009418947221 */ /* 0x020fc60000000000 */
[----:B0-----:R-:W5:Y:S04]  /*f300*/  LDL.LU R146, [R1+0x280] ;  /* 0x0002800001927983 */ /* 0x001f680000300800 */
[----:B------:R0:W-:Y:S04]  /*f310*/  STL [R1+0x250], R147 ;  /* 0x0002509301007387 */ /* 0x0001e80000100800 */
[----:B0-----:R-:W5:Y:S01]  /*f320*/  LDL.LU R147, [R1+0x284] ;  /* 0x0002840001937983 */ /* 0x001f620000300800 */
[----:B----4-:R-:W-:-:S03]  /*f330*/  FADD R149, R25, R149 ;  /* 0x0000009519957221 */ /* 0x010fc60000000000 */
[----:B------:R0:W-:Y:S04]  /*f340*/  STL [R1+0x254], R148 ;  /* 0x0002549401007387 */ /* 0x0001e80000100800 */
[----:B0-----:R-:W4:Y:S04]  /*f350*/  LDL.LU R148, [R1+0x288] ;  /* 0x0002880001947983 */ /* 0x001f280000300800 */
[----:B------:R0:W-:Y:S04]  /*f360*/  STL [R1+0x258], R149 ;  /* 0x0002589501007387 */ /* 0x0001e80000100800 */
[----:B0-----:R-:W4:Y:S04]  /*f370*/  LDL.LU R149, [R1+0x28c] ;  /* 0x00028c0001957983 */ /* 0x001f280000300800 */
[----:B------:R-:W4:Y:S01]  /*f380*/  LDL.LU R150, [R1+0x290] ;  /* 0x0002900001967983 */ /* 0x000f220000300800 */
[----:B---3--:R-:W-:-:S03]  /*f390*/  FADD R0, R26, R0 ;  /* 0x000000001a007221 */ /* 0x008fc60000000000 */
[----:B------:R-:W3:Y:S01]  /*f3a0*/  LDL.LU R151, [R1+0x294] ;  /* 0x0002940001977983 */ /* 0x000ee20000300800 */
[----:B--2---:R-:W-:-:S03]  /*f3b0*/  FADD R2, R27, R2 ;  /* 0x000000021b027221 */ /* 0x004fc60000000000 */
[----:B------:R0:W-:Y:S04]  /*f3c0*/  STL [R1+0x25c], R0 ;  /* 0x00025c0001007387 */ /* 0x0001e80000100800 */
[----:B------:R-:W2:Y:S04]  /*f3d0*/  LDL.LU R27, [R1+0x2c8] ;  /* 0x0002c800011b7983 */ /* 0x000ea80000300800 */
[----:B------:R-:W2:Y:S04]  /*f3e0*/  LDL.LU R26, [R1+0x2cc] ;  /* 0x0002cc00011a7983 */ /* 0x000ea80000300800 */
[----:B------:R1:W-:Y:S04]  /*f3f0*/  STL [R1+0x260], R2 ;  /* 0x0002600201007387 */ /* 0x0003e80000100800 */
[----:B------:R-:W2:Y:S04]  /*f400*/  LDL.LU R25, [R1+0x2d0] ;  /* 0x0002d00001197983 */ /* 0x000ea80000300800 */
[----:B------:R-:W2:Y:S04]  /*f410*/  LDL.LU R24, [R1+0x2d4] ;  /* 0x0002d40001187983 */ /* 0x000ea80000300800 */
[----:B0-----:R-:W2:Y:S04]  /*f420*/  LDL.LU R0, [R1+0x2d8] ;  /* 0x0002d80001007983 */ /* 0x001ea80000300800 */
[----:B-1----:R-:W2:Y:S01]  /*f430*/  LDL.LU R2, [R1+0x2dc] ;  /* 0x0002dc0001027983 */ /* 0x002ea20000300800 */
[----:B------:R-:W-:-:S05]  /*f440*/  FADD R139, R28, R139 ;  /* 0x0000008b1c8b7221 */ /* 0x000fca0000000000 */
[----:B------:R0:W-:Y:S04]  /*f450*/  STL [R1+0x264], R139 ;  /* 0x0002648b01007387 */ /* 0x0001e80000100800 */
[----:B0-----:R-:W2:Y:S01]  /*f460*/  LDL.LU R139, [R1+0x4a4] ;  /* 0x0004a400018b7983 */ /* 0x001ea20000300800 */
[----:B------:R-:W-:-:S03]  /*f470*/  FADD R140, R29, R140 ;  /* 0x0000008c1d8c7221 */ /* 0x000fc60000000000 */
[----:B------:R-:W2:Y:S04]  /*f480*/  LDL.LU R28, [R1+0x2c4] ;  /* 0x0002c400011c7983 */ /* 0x000ea80000300800 */
        /* <DEDUP_REMOVED lines=20> */
[----:B------:R0:W-:Y:S01]  /*f5d0*/  STL [R1+0x27c], R145 ;  /* 0x00027c9101007387 */ /* 0x0001e20000100800 */
[----:B-----5:R-:W-:-:S03]  /*f5e0*/  FADD R146, R35, R146 ;  /* 0x0000009223927221 */ /* 0x020fc60000000000 */
[----:B0-----:R-:W5:Y:S04]  /*f5f0*/  LDL.LU R145, [R1+0x48c] ;  /* 0x00048c0001917983 */ /* 0x001f680000300800 */
[----:B------:R-:W5:Y:S04]  /*f600*/  LDL.LU R34, [R1+0x2ac] ;  /* 0x0002ac0001227983 */ /* 0x000f680000300800 */
[----:B------:R0:W-:Y:S01]  /*f610*/  STL [R1+0x280], R146 ;  /* 0x0002809201007387 */ /* 0x0001e20000100800 */
[----:B------:R-:W-:-:S03]  /*f620*/  FADD R147, R36, R147 ;  /* 0x0000009324937221 */ /* 0x000fc60000000000 */
[----:B0-----:R-:W5:Y:S04]  /*f630*/  LDL.LU R146, [R1+0x488] ;  /* 0x0004880001927983 */ /* 0x001f680000300800 */
[----:B------:R-:W5:Y:S01]  /*f640*/  LDL.LU R35, [R1+0x2a8] ;  /* 0x0002a80001237983 */ /* 0x000f620000300800 */
[----:B----4-:R-:W-:-:S03]  /*f650*/  FADD R148, R37, R148 ;  /* 0x0000009425947221 */ /* 0x010fc60000000000 */
[----:B------:R0:W-:Y:S04]  /*f660*/  STL [R1+0x284], R147 ;  /* 0x0002849301007387 */ /* 0x0001e80000100800 */
[----:B0-----:R-:W4:Y:S01]  /*f670*/  LDL.LU R147, [R1+0x484] ;  /* 0x0004840001937983 */ /* 0x001f220000300800 */
[----:B------:R-:W-:-:S03]  /*f680*/  FADD R149, R38, R149 ;  /* 0x0000009526957221 */ /* 0x000fc60000000000 */
[----:B------:R-:W4:Y:S01]  /*f690*/  LDL.LU R36, [R1+0x2a4] ;  /* 0x0002a40001247983 */ /* 0x000f220000300800 */
[----:B------:R-:W-:-:S03]  /*f6a0*/  FADD R150, R39, R150 ;  /* 0x0000009627967221 */ /* 0x000fc60000000000 */
[----:B------:R0:W-:Y:S04]  /*f6b0*/  STL [R1+0x288], R148 ;  /* 0x0002889401007387 */ /* 0x0001e80000100800 */
[----:B0-----:R-:W4:Y:S04]  /*f6c0*/  LDL.LU R148, [R1+0x480] ;  /* 0x0004800001947983 */ /* 0x001f280000300800 */
[----:B------:R-:W4:Y:S04]  /*f6d0*/  LDL.LU R37, [R1+0x2a0] ;  /* 0x0002a00001257983 */ /* 0x000f280000300800 */
[----:B------:R0:W-:Y:S04]  /*f6e0*/  STL [R1+0x28c], R149 ;  /* 0x00028c9501007387 */ /* 0x0001e80000100800 */
[----:B0-----:R-:W4:Y:S04]  /*f6f0*/  LDL.LU R149, [R1+0x47c] ;  /* 0x00047c0001957983 */ /* 0x001f280000300800 */
[----:B------:R-:W4:Y:S04]  /*f700*/  LDL.LU R38, [R1+0x29c] ;  /* 0x00029c0001267983 */ /* 0x000f280000300800 */
[----:B------:R0:W-:Y:S04]  /*f710*/  STL [R1+0x290], R150 ;  /* 0x0002909601007387 */ /* 0x0001e80000100800 */
[----:B0-----:R-:W4:Y:S04]  /*f720*/  LDL.LU R150, [R1+0x478] ;  /* 0x0004780001967983 */ /* 0x001f280000300800 */
[----:B------:R-:W4:Y:S01]  /*f730*/  LDL.LU R39, [R1+0x298] ;  /* 0x0002980001277983 */ /* 0x000f220000300800 */
[----:B---3--:R-:W-:-:S05]  /*f740*/  FADD R151, R40, R151 ;  /* 0x0000009728977221 */ /* 0x008fca0000000000 */
[----:B------:R0:W-:Y:S01]  /*f750*/  STL [R1+0x294], R151 ;  /* 0x0002949701007387 */ /* 0x0001e20000100800 */
[----:B--2---:R-:W-:-:S03]  /*f760*/  FADD R27, R53, R27 ;  /* 0x0000001b351b7221 */ /* 0x004fc60000000000 */
[----:B0-----:R-:W2:Y:S01]  /*f770*/  LDL.LU R151, [R1+0x474] ;  /* 0x0004740001977983 */ /* 0x001ea20000300800 */
        /* <DEDUP_REMOVED lines=11> */
[----:B-----5:R-:W-:Y:S01]  /*f830*/  FADD R34, R46, R34 ;  /* 0x000000222e227221 */ /* 0x020fe20000000000 */
[----:B------:R-:W-:Y:S01]  /*f840*/  FADD R35, R45, R35 ;  /* 0x000000232d237221 */ /* 0x000fe20000000000 */
[----:B----4-:R-:W-:Y:S01]  /*f850*/  FADD R36, R44, R36 ;  /* 0x000000242c247221 */ /* 0x010fe20000000000 */
[----:B------:R-:W-:Y:S01]  /*f860*/  FADD R37, R43, R37 ;  /* 0x000000252b257221 */ /* 0x000fe20000000000 */
[----:B------:R-:W-:Y:S01]  /*f870*/  FADD R38, R42, R38 ;  /* 0x000000262a267221 */ /* 0x000fe20000000000 */
[----:B------:R-:W-:-:S05]  /*f880*/  FADD R39, R41, R39 ;  /* 0x0000002729277221 */ /* 0x000fca0000000000 */
[----:B------:R0:W-:Y:S04]  /*f890*/  STL [R1+0x298], R39 ;  /* 0x0002982701007387 */ /* 0x0001e80000100800 */
        /* <DEDUP_REMOVED lines=14> */
[----:B------:R-:W2:Y:S04]  /*f980*/  LDL.LU R52, [R1+0x2e0] ;  /* 0x0002e00001347983 */ /* 0x000ea80000300800 */
[----:B------:R2:W-:Y:S04]  /*f990*/  STL [R1+0x2d4], R24 ;  /* 0x0002d41801007387 */ /* 0x0005e80000100800 */
[----:B------:R-:W2:Y:S04]  /*f9a0*/  LDL.LU R51, [R1+0x2e4] ;  /* 0x0002e40001337983 */ /* 0x000ea80000300800 */
[----:B------:R2:W-:Y:S04]  /*f9b0*/  STL [R1+0x2d8], R0 ;  /* 0x0002d80001007387 */ /* 0x0005e80000100800 */
        /* <DEDUP_REMOVED lines=13> */
[----:B-1----:R-:W2:Y:S04]  /*fa90*/  LDL.LU R38, [R1+0x318] ;  /* 0x0003180001267983 */ /* 0x002ea80000300800 */
[----:B---3--:R-:W3:Y:S04]  /*faa0*/  LDL.LU R37, [R1+0x31c] ;  /* 0x00031c0001257983 */ /* 0x008ee80000300800 */
[----:B----4-:R-:W4:Y:S04]  /*fab0*/  LDL.LU R36, [R1+0x320] ;  /* 0x0003200001247983 */ /* 0x010f280000300800 */
[----:B-----5:R-:W5:Y:S04]  /*fac0*/  LDL.LU R35, [R1+0x324] ;  /* 0x0003240001237983 */ /* 0x020f680000300800 */
[----:B--2---:R-:W2:Y:S04]  /*fad0*/  LDL.LU R34, [R1+0x328] ;  /* 0x0003280001227983 */ /* 0x004ea80000300800 */
        /* <DEDUP_REMOVED lines=12> */
[----:B------:R-:W-:Y:S01]  /*fba0*/  FADD R52, R59, R52 ;  /* 0x000000343b347221 */ /* 0x000fe20000000000 */
        /* <DEDUP_REMOVED lines=28> */
[----:B---3--:R-:W-:-:S03]  /*fd70*/  FADD R37, R74, R37 ;  /* 0x000000254a257221 */ /* 0x008fc60000000000 */
[----:B------:R3:W-:Y:S01]  /*fd80*/  STL [R1+0x318], R38 ;  /* 0x0003182601007387 */ /* 0x0007e20000100800 */
[----:B----4-:R-:W-:-:S03]  /*fd90*/  FADD R36, R75, R36 ;  /* 0x000000244b247221 */ /* 0x010fc60000000000 */
[----:B------:R4:W-:Y:S01]  /*fda0*/  STL [R1+0x31c], R37 ;  /* 0x00031c2501007387 */ /* 0x0009e20000100800 */
[----:B-----5:R-:W-:-:S03]  /*fdb0*/  FADD R35, R76, R35 ;  /* 0x000000234c237221 */ /* 0x020fc60000000000 */
[----:B------:R5:W-:Y:S01]  /*fdc0*/  STL [R1+0x320], R36 ;  /* 0x0003202401007387 */ /* 0x000be20000100800 */
[----:B--2---:R-:W-:-:S03]  /*fdd0*/  FADD R34, R77, R34 ;  /* 0x000000224d227221 */ /* 0x004fc60000000000 */
        /* <DEDUP_REMOVED lines=22> */
[----:B0-----:R-:W2:Y:S01]  /*ff40*/  LDL.LU R52, [R1+0x35c] ;  /* 0x00035c0001347983 */ /* 0x001ea20000300800 */
[----:B------:R-:W-:-:S03]  /*ff50*/  FADD R2, R89, R2 ;  /* 0x0000000259027221 */ /* 0x000fc60000000000 */
[----:B------:R0:W-:Y:S04]  /*ff60*/  STL [R1+0x350], R24 ;  /* 0x0003501801007387 */ /* 0x0001e80000100800 */
[----:B-1----:R-:W2:Y:S04]  /*ff70*/  LDL.LU R51, [R1+0x360] ;  /* 0x0003600001337983 */ /* 0x002ea80000300800 */
        /* <DEDUP_REMOVED lines=181> */
[----:B------:R-:W-:Y:S01]  /*10ad0*/  FADD R0, R150, R0 ;  /* 0x0000000096007221 */ /* 0x000fe20000000000 */
[----:B------:R-:W-:-:S05]  /*10ae0*/  FADD R2, R2, R151 ;  /* 0x0000009702027221 */ /* 0x000fca0000000000 */
[----:B------:R0:W-:Y:S04]  /*10af0*/  STL [R1+0x450], R2 ;  /* 0x0004500201007387 */ /* 0x0001e80000100800 */
[----:B------:R0:W-:Y:S04]  /*10b00*/  STL [R1+0x448], R24 ;  /* 0x0004481801007387 */ /* 0x0001e80000100800 */
[----:B------:R0:W-:Y:S02]  /*10b10*/  STL [R1+0x44c], R0 ;  /* 0x00044c0001007387 */ /* 0x0001e40000100800 */
.L_x_32:
[----:B0-----:R-:W0:Y:S02]  /*10b20*/  LDC R0, c[0x0][0x28c] ;  /* 0x0000a300ff007b82 */ /* 0x001e240000000800 */
[----:B0-----:R-:W-:-:S13]  /*10b30*/  ISETP.GE.AND P0, PT, R0, 0x1, PT ;  /* 0x000000010000780c */ /* 0x001fda0003f06270 */
[----:B------:R-:W-:Y:S05]  /*10b40*/  @!P0 BRA `(.L_x_33) ;  /* 0x00000000006c8947 */ /* 0x000fea0003800000 */
[----:B------:R-:W-:-:S06]  /*10b50*/  UISETP.NE.AND UP0, UPT, UR22, 0x3, UPT ;  /* 0x000000031600788c */ /* 0x000fcc000bf05270 */
[----:B------:R-:W-:-:S13]  /*10b60*/  PLOP3.LUT P0, PT, PT, PT, UP0, 0x80, 0x0 ;  /* 0x000000000000781c */ /* 0x000fda0003f0f008 */
[----:B------:R-:W-:Y:S05]  /*10b70*/  @!P0 BRA `(.L_x_34) ;  /* 0x0000000000048947 */ /* 0x000fea0003800000 */
[----:B------:R-:W-:Y:S01]  /*10b80*/  BPT.TRAP 0x1 ;  /* 0x000000040000795c */ /* 0x000fe20000300000 */
.L_x_34:
[----:B------:R-:W2:Y:S01]  /*10b90*/  LDL R0, [R1+0x454] ;  /* 0x0004540001007983 */ /* 0x000ea20000100800 */
[----:B------:R-:W-:Y:S01]  /*10ba0*/  BSSY B0, `(.L_x_35) ;  /* 0x0000011000007945 */ /* 0x000fe20003800000 */
[----:B--2---:R-:W-:-:S13]  /*10bb0*/  ISETP.NE.AND P0, PT, R0, RZ, PT ;  /* 0x000000ff0000720c */ /* 0x004fda0003f05270 */
[----:B------:R-:W-:Y:S05]  /*10bc0*/  @!P0 BRA `(.L_x_36) ;  /* 0x0000000000388947 */ /* 0x000fea0003800000 */
[----:B------:R-:W2:Y:S01]  /*10bd0*/  LDL R2, [R1+0x458] ;  /* 0x0004580001027983 */ /* 0x000ea20000100800 */
[----:B------:R-:W-:-:S04]  /*10be0*/  UISETP.LT.AND UP0, UPT, UR9, 0x1, UPT ;  /* 0x000000010900788c */ /* 0x000fc8000bf01270 */
[----:B------:R-:W-:-:S04]  /*10bf0*/  USEL UR8, UR9, 0x1, UP0 ;  /* 0x0000000109087887 */ /* 0x000fc80008000000 */
[----:B------:R-:W-:-:S04]  /*10c00*/  UIADD3 UR8, UR5, UR9, -UR8 ;  /* 0x0000000905087290 */ /* 0x000fc8000fffe808 */
[----:B------:R-:W-:-:S04]  /*10c10*/  UIMAD.WIDE.U32 UR6, UR8, 0x24924925, URZ ;  /* 0x24924925080678a5 */ /* 0x000fc8000f8e003f */
[----:B------:R-:W-:-:S04]  /*10c20*/  UIADD3 UR6, UR8, -UR7, URZ ;  /* 0x8000000708067290 */ /* 0x000fc8000fffe03f */
[----:B------:R-:W-:-:S04]  /*10c30*/  ULEA.HI UR6, UR6, UR7, URZ, 0x1f ;  /* 0x0000000706067291 */ /* 0x000fc8000f8ff83f */
[----:B------:R-:W-:-:S04]  /*10c40*/  USHF.R.U32.HI UR6, URZ, 0x2, UR6 ;  /* 0x000000023f067899 */ /* 0x000fc80008011606 */
[----:B------:R-:W-:-:S04]  /*10c50*/  UIMAD UR6, UR6, -0x7, UR8 ;  /* 0xfffffff9060678a4 */ /* 0x000fc8000f8e0208 */
[----:B------:R-:W-:-:S04]  /*10c60*/  ULEA UR6, UR6, UR11, 0x3 ;  /* 0x0000000b06067291 */ /* 0x000fc8000f8e183f */
[----:B------:R-:W-:-:S06]  /*10c70*/  UIADD3 UR6, UR6, 0x38, URZ ;  /* 0x0000003806067890 */ /* 0x000fcc000fffe03f */
[----:B------:R-:W-:-:S05]  /*10c80*/  IMAD.U32 R0, RZ, RZ, UR6 ;  /* 0x00000006ff007e24 */ /* 0x000fca000f8e00ff */
[----:B--2---:R-:W-:-:S04]  /*10c90*/  PRMT R0, R2, 0x654, R0 ;  /* 0x0000065402007816 */ /* 0x004fc80000000000 */
[----:B------:R0:W-:Y:S03]  /*10ca0*/  SYNCS.ARRIVE.TRANS64.RED.A1T0 RZ, [R0+URZ], RZ ;  /* 0x000000ff00ff79a7 */ /* 0x0001e6000810043f */
.L_x_36:
[----:B------:R-:W-:Y:S05]  /*10cb0*/  BSYNC B0 ;  /* 0x0000000000007941 */ /* 0x000fea0003800000 */
.L_x_35:
[----:B------:R-:W-:-:S06]  /*10cc0*/  UISETP.GT.U32.AND UP0, UPT, UR13, 0x1, UPT ;  /* 0x000000010d00788c */ /* 0x000fcc000bf04070 */
[----:B------:R-:W-:-:S13]  /*10cd0*/  PLOP3.LUT P0, PT, PT, PT, UP0, 0x80, 0x0 ;  /* 0x000000000000781c */ /* 0x000fda0003f0f008 */
[----:B------:R-:W-:Y:S05]  /*10ce0*/  @P0 BRA `(.L_x_33) ;  /* 0x0000000000040947 */ /* 0x000fea0003800000 */
[----:B------:R-:W-:Y:S01]  /*10cf0*/  BPT.TRAP 0x1 ;  /* 0x000000040000795c */ /* 0x000fe20000300000 */
.L_x_33:
[----:B------:R-:W2:Y:S01]  /*10d00*/  LDL.LU R27, [R1+0x468] ;  /* 0x00046800011b7983 */ /* 0x000ea20000300800 */
[----:B------:R-:W3:Y:S01]  /*10d10*/  LDC R24, c[0x0][0x288] ;  /* 0x0000a200ff187b82 */ /* 0x000ee20000000800 */
[----:B------:R-:W4:Y:S01]  /*10d20*/  S2R R26, SR_TID.X ;  /* 0x00000000001a7919 */ /* 0x000f220000002100 */
[----:B------:R-:W-:Y:S01]  /*10d30*/  UIADD3 UR8, UR9, UR5, URZ ;  /* 0x0000000509087290 */ /* 0x000fe2000fffe03f */
[----:B------:R-:W-:Y:S01]  /*10d40*/  ULDC UR6, c[0x0][0x284] ;  /* 0x0000a10000067ab9 */ /* 0x000fe20000000800 */
[----:B------:R-:W0:Y:S02]  /*10d50*/  LDL.LU R25, [R1+0x464] ;  /* 0x0004640001197983 */ /* 0x000e240000300800 */
[----:B------:R-:W-:Y:S01]  /*10d60*/  UISETP.GT.U32.AND UP0, UPT, UR8, 0x6, UPT ;  /* 0x000000060800788c */ /* 0x000fe2000bf04070 */
[----:B------:R-:W-:Y:S01]  /*10d70*/  IMAD.MOV.U32 R40, RZ, RZ, -0x1 ;  /* 0xffffffffff287424 */ /* 0x000fe200078e00ff */
[----:B------:R-:W-:Y:S02]  /*10d80*/  USHF.R.S32.HI UR11, URZ, 0x1f, UR10 ;  /* 0x0000001f3f0b7899 */ /* 0x000fe4000801140a */
[----:B------:R-:W-:-:S02]  /*10d90*/  UISETP.LT.U32.AND UP0, UPT, UR9, 0x7, UP0 ;  /* 0x000000070900788c */ /* 0x000fc40008701070 */
[----:B------:R-:W-:Y:S01]  /*10da0*/  UISETP.GE.U32.AND UP1, UPT, UR9, 0x7, UPT ;  /* 0x000000070900788c */ /* 0x000fe2000bf26070 */
[----:B------:R-:W-:Y:S01]  /*10db0*/  ULDC.64 UR16, c[0x0][0x5d0] ;  /* 0x0001740000107ab9 */ /* 0x000fe20000000a00 */
[----:B------:R-:W-:-:S04]  /*10dc0*/  USEL UR12, URZ, 0x1, !UP0 ;  /* 0x000000013f0c7887 */ /* 0x000fc8000c000000 */
[----:B------:R-:W-:Y:S01]  /*10dd0*/  ULOP3.LUT UR4, UR4, UR12, URZ, 0x3c, !UPT ;  /* 0x0000000c04047292 */ /* 0x000fe2000f8e3c3f */
[C---:B----4-:R-:W-:Y:S01]  /*10de0*/  LOP3.LUT R2, R26.reuse, 0x3, RZ, 0xc0, !PT ;  /* 0x000000031a027812 */ /* 0x050fe200078ec0ff */
[----:B------:R-:W-:Y:S01]  /*10df0*/  IMAD.SHL.U32 R32, R26, 0x2, RZ ;  /* 0x000000021a207824 */ /* 0x000fe200078e00ff */
[----:B------:R-:W-:-:S03]  /*10e00*/  SHF.R.U32.HI R34, RZ, 0x7, R26 ;  /* 0x00000007ff227819 */ /* 0x000fc6000001161a */
[----:B---3--:R-:W-:Y:S01]  /*10e10*/  IMAD R2, R2, -0x2, R24 ;  /* 0xfffffffe02027824 */ /* 0x008fe200078e0218 */
[----:B------:R-:W-:Y:S02]  /*10e20*/  LOP3.LUT R34, R34, 0x1, RZ, 0xc0, !PT ;  /* 0x0000000122227812 */ /* 0x000fe400078ec0ff */
[----:B------:R-:W-:-:S03]  /*10e30*/  LOP3.LUT R32, R32, 0x6, RZ, 0xc0, !PT ;  /* 0x0000000620207812 */ /* 0x000fc600078ec0ff */
[----:B------:R-:W-:Y:S02]  /*10e40*/  IMAD.SHL.U32 R35, R34, 0x40, RZ ;  /* 0x0000004022237824 */ /* 0x000fe400078e00ff */
[----:B--2---:R-:W-:-:S04]  /*10e50*/  IMAD.WIDE R36, R27, 0x100, RZ ;  /* 0x000001001b247825 */ /* 0x004fc800078e02ff */
[----:B0-----:R-:W-:Y:S01]  /*10e60*/  IMAD.SHL.U32 R0, R25, 0x100, RZ ;  /* 0x0000010019007824 */ /* 0x001fe200078e00ff */
[----:B------:R-:W-:-:S04]  /*10e70*/  PRMT R32, R32, 0x6540, R25 ;  /* 0x0000654020207816 */ /* 0x000fc80000000019 */
[----:B------:R-:W-:Y:S01]  /*10e80*/  ISETP.GE.AND P0, PT, R0, R24, PT ;  /* 0x000000180000720c */ /* 0x000fe20003f06270 */
[----:B------:R-:W-:Y:S01]  /*10e90*/  IMAD.IADD R0, R2, 0x1, -R0 ;  /* 0x0000000102007824 */ /* 0x000fe200078e0a00 */
[----:B------:R-:W-:Y:S02]  /*10ea0*/  SHF.R.U32.HI R2, RZ, 0x2, R26 ;  /* 0x00000002ff027819 */ /* 0x000fe4000001161a */
[----:B------:R-:W-:Y:S01]  /*10eb0*/  LOP3.LUT R24, R26, 0x60, RZ, 0xc0, !PT ;  /* 0x000000601a187812 */ /* 0x000fe200078ec0ff */
[----:B------:R-:W-:Y:S01]  /*10ec0*/  IMAD.U32 R26, RZ, RZ, UR16 ;  /* 0x00000010ff1a7e24 */ /* 0x000fe2000f8e00ff */
[----:B------:R-:W-:Y:S02]  /*10ed0*/  LOP3.LUT R2, R2, 0x7, RZ, 0xc0, !PT ;  /* 0x0000000702027812 */ /* 0x000fe400078ec0ff */
[----:B------:R-:W-:Y:S02]  /*10ee0*/  SHF.R.U32.HI R24, RZ, 0x1, R24 ;  /* 0x00000001ff187819 */ /* 0x000fe40000011618 */
[----:B------:R-:W-:-:S02]  /*10ef0*/  LOP3.LUT R35, R35, 0x40, R2, 0xe2, !PT ;  /* 0x0000004023237812 */ /* 0x000fc400078ee202 */
[----:B------:R-:W-:Y:S02]  /*10f00*/  IADD3 R2, RZ, -R24, -R2 ;  /* 0x80000018ff027210 */ /* 0x000fe40007ffe802 */
[----:B------:R-:W-:Y:S02]  /*10f10*/  SHF.R.S32.HI R33, RZ, 0x1f, R32 ;  /* 0x0000001fff217819 */ /* 0x000fe40000011420 */
[----:B------:R-:W-:Y:S01]  /*10f20*/  LOP3.LUT R35, R36, R35, R24, 0xfe, !PT ;  /* 0x0000002324237212 */ /* 0x000fe200078efe18 */
[----:B------:R-:W-:Y:S02]  /*10f30*/  IMAD R34, R34, -0x40, R2 ;  /* 0xffffffc022227824 */ /* 0x000fe400078e0202 */
[----:B------:R-:W-:Y:S02]  /*10f40*/  IMAD.SHL.U32 R2, R27, 0x100, RZ ;  /* 0x000001001b027824 */ /* 0x000fe400078e00ff */
[----:B------:R-:W-:-:S03]  /*10f50*/  IMAD.WIDE.U32 R26, R26, UR10, R32 ;  /* 0x0000000a1a1a7c25 */ /* 0x000fc6000f8e0020 */
[C---:B------:R-:W-:Y:S02]  /*10f60*/  IADD3 R34, -R2.reuse, UR6, R34 ;  /* 0x0000000602227c10 */ /* 0x040fe4000fffe122 */
[----:B------:R-:W-:Y:S01]  /*10f70*/  ISETP.GE.OR P0, PT, R2, UR6, P0 ;  /* 0x0000000602007c0c */ /* 0x000fe20008706670 */
[----:B------:R-:W-:Y:S02]  /*10f80*/  UIMAD.WIDE.U32 UR6, UR8, 0x24924925, URZ ;  /* 0x24924925080678a5 */ /* 0x000fe4000f8e003f */
[----:B------:R-:W-:Y:S02]  /*10f90*/  UIMAD UR6, UR11, UR16, URZ ;  /* 0x000000100b0672a4 */ /* 0x000fe4000f8e023f */
[----:B------:R-:W-:Y:S02]  /*10fa0*/  UIADD3 UR5, UR8, -UR7, URZ ;  /* 0x8000000708057290 */ /* 0x000fe4000fffe03f */
[----:B------:R-:W-:Y:S02]  /*10fb0*/  UIMAD UR6, UR10, UR17, UR6 ;  /* 0x000000110a0672a4 */ /* 0x000fe4000f8e0206 */
[----:B------:R-:W-:-:S04]  /*10fc0*/  ULEA.HI UR5, UR5, UR7, URZ, 0x1f ;  /* 0x0000000705057291 */ /* 0x000fc8000f8ff83f */
[----:B------:R-:W-:Y:S01]  /*10fd0*/  USHF.R.U32.HI UR5, URZ, 0x2, UR5 ;  /* 0x000000023f057899 */ /* 0x000fe20008011605 */
[----:B------:R-:W-:-:S03]  /*10fe0*/  VIADD R27, R27, UR6 ;  /* 0x000000061b1b7c36 */ /* 0x000fc60008000000 */
[----:B------:R-:W-:Y:S02]  /*10ff0*/  @UP1 ULOP3.LUT UR4, UR4, 0x1, UR5, 0x78, !UPT ;  /* 0x0000000104041892 */ /* 0x000fe4000f8e7805 */
[----:B------:R-:W-:Y:S01]  /*11000*/  UIMAD UR5, UR5, -0x7, UR8 ;  /* 0xfffffff9050578a4 */ /* 0x000fe2000f8e0208 */
[----:B------:R-:W-:Y:S11]  /*11010*/  @P0 BRA `(.L_x_37) ;  /* 0x0000012400b40947 */ /* 0x000ff60003800000 */
[----:B------:R-:W0:Y:S01]  /*11020*/  LDC.64 R28, c[0x0][0x5c8] ;  /* 0x00017200ff1c7b82 */ /* 0x000e220000000a00 */
[----:B------:R-:W-:Y:S01]  /*11030*/  ULDC.64 UR6, c[0x0][0x5c0] ;  /* 0x0001700000067ab9 */ /* 0x000fe20000000a00 */
[----:B------:R-:W-:Y:S01]  /*11040*/  BSSY B0, `(.L_x_37) ;  /* 0x000126a000007945 */ /* 0x000fe20003800000 */
[-C--:B0-----:R-:W-:Y:S01]  /*11050*/  IMAD R2, R37, R28.reuse, RZ ;  /* 0x0000001c25027224 */ /* 0x081fe200078e02ff */
[----:B------:R-:W-:Y:S01]  /*11060*/  SHF.L.U64.HI R38, R28, 0x3, R29 ;  /* 0x000000031c267819 */ /* 0x000fe2000001021d */
[----:B------:R-:W-:-:S04]  /*11070*/  IMAD.WIDE.U32 R26, R35, R28, R26 ;  /* 0x0000001c231a7225 */ /* 0x000fc800078e001a */
[----:B------:R-:W-:Y:S01]  /*11080*/  IMAD R2, R35, R29, R2 ;  /* 0x0000001d23027224 */ /* 0x000fe200078e0202 */
[C---:B------:R-:W-:Y:S01]  /*11090*/  LEA R30, P2, R28.reuse, R26, 0x7 ;  /* 0x0000001a1c1e7211 */ /* 0x040fe200078438ff */
[----:B------:R-:W-:Y:S01]  /*110a0*/  IMAD.SHL.U32 R25, R28, 0x8, RZ ;  /* 0x000000081c197824 */ /* 0x000fe200078e00ff */
[----:B------:R-:W-:Y:S01]  /*110b0*/  IADD3 R24, P5, R26, UR6, RZ ;  /* 0x000000061a187c10 */ /* 0x000fe2000ffbe0ff */
[----:B------:R-:W-:-:S03]  /*110c0*/  IMAD.IADD R2, R27, 0x1, R2 ;  /* 0x000000011b027824 */ /* 0x000fc600078e0202 */
[----:B------:R-:W-:Y:S02]  /*110d0*/  IADD3 R26, P0, P1, R26, UR6, R25 ;  /* 0x000000061a1a7c10 */ /* 0x000fe4000f91e019 */
[----:B------:R-:W-:Y:S02]  /*110e0*/  LEA.HI.X R31, R28, R2, R29, 0x7, P2 ;  /* 0x000000021c1f7211 */ /* 0x000fe400010f3c1d */
[----:B------:R-:W-:Y:S02]  /*110f0*/  IADD3 R28, P2, P3, R30, UR6, R25 ;  /* 0x000000061e1c7c10 */ /* 0x000fe4000fb5e019 */
[----:B------:R-:W-:Y:S02]  /*11100*/  IADD3.X R25, R2, UR7, RZ, P5, !PT ;  /* 0x0000000702197c10 */ /* 0x000fe4000affe4ff */
[----:B------:R-:W-:Y:S02]  /*11110*/  FSETP.NEU.AND P5, PT, RZ, UR21, PT ;  /* 0x00000015ff007c0b */ /* 0x000fe4000bfad000 */
[----:B------:R-:W-:-:S02]  /*11120*/  IADD3 R30, P6, R30, UR6, RZ ;  /* 0x000000061e1e7c10 */ /* 0x000fc4000ffde0ff */
[C-C-:B------:R-:W-:Y:S02]  /*11130*/  IADD3.X R29, R31.reuse, UR7, R38.reuse, P2, P3 ;  /* 0x000000071f1d7c10 */ /* 0x140fe400097e6426 */
[----:B------:R-:W-:Y:S02]  /*11140*/  IADD3.X R27, R2, UR7, R38, P0, P1 ;  /* 0x00000007021b7c10 */ /* 0x000fe400087e2426 */
[----:B------:R-:W-:-:S05]  /*11150*/  IADD3.X R31, R31, UR7, RZ, P6, !PT ;  /* 0x000000071f1f7c10 */ /* 0x000fca000b7fe4ff */
[----:B------:R-:W-:Y:S05]  /*11160*/  @!P5 BRA `(.L_x_38) ;  /* 0x000000d800f8d947 */ /* 0x000fea0003800000 */
[----:B------:R-:W-:Y:S01]  /*11170*/  ULDC.64 UR6, c[0x0][0x5b8] ;  /* 0x00016e0000067ab9 */ /* 0x000fe20000000a00 */
[----:B------:R-:W-:Y:S01]  /*11180*/  BSSY B1, `(.L_x_39) ;  /* 0x0000013000017945 */ /* 0x000fe20003800000 */
[----:B------:R-:W-:Y:S01]  /*11190*/  IMAD.U32 R2, RZ, RZ, UR6 ;  /* 0x00000006ff027e24 */ /* 0x000fe2000f8e00ff */
[----:B------:R-:W-:-:S03]  /*111a0*/  UIMAD UR6, UR11, UR6, URZ ;  /* 0x000000060b0672a4 */ /* 0x000fc6000f8e023f */
[----:B------:R-:W-:Y:S01]  /*111b0*/  IMAD.WIDE.U32 R32, R2, UR10, R32 ;  /* 0x0000000a02207c25 */ /* 0x000fe2000f8e0020 */
[----:B------:R-:W-:-:S03]  /*111c0*/  UIMAD UR6, UR10, UR7, UR6 ;  /* 0x000000070a0672a4 */ /* 0x000fc6000f8e0206 */
[----:B------:R-:W-:Y:S01]  /*111d0*/  IMAD.MOV.U32 R38, RZ, RZ, R32 ;  /* 0x000000ffff267224 */ /* 0x000fe200078e0020 */
[----:B------:R-:W-:Y:S02]  /*111e0*/  ULDC.64 UR10, c[0x0][0x5a8] ;  /* 0x00016a00000a7ab9 */ /* 0x000fe40000000a00 */
[----:B------:R-:W-:Y:S01]  /*111f0*/  VIADD R39, R33, UR6 ;  /* 0x0000000621277c36 */ /* 0x000fe20008000000 */
[----:B------:R-:W-:Y:S02]  /*11200*/  ULDC.64 UR6, c[0x0][0x5b0] ;  /* 0x00016c0000067ab9 */ /* 0x000fe40000000a00 */
[----:B------:R-:W-:Y:S02]  /*11210*/  IMAD R2, R37, UR6, RZ ;  /* 0x0000000625027c24 */ /* 0x000fe4000f8e02ff */
[----:B------:R-:W-:-:S04]  /*11220*/  IMAD.WIDE.U32 R32, R35, UR6, R38 ;  /* 0x0000000623207c25 */ /* 0x000fc8000f8e0026 */
[----:B------:R-:W-:Y:S01]  /*11230*/  IMAD R2, R35, UR7, R2 ;  /* 0x0000000723027c24 */ /* 0x000fe2000f8e0202 */
[----:B------:R-:W-:-:S04]  /*11240*/  IADD3 R32, P0, R32, UR10, RZ ;  /* 0x0000000a20207c10 */ /* 0x000fc8000ff1e0ff */
[--C-:B------:R-:W-:Y:S02]  /*11250*/  IADD3.X R33, R33, UR11, R2.reuse, P0, !PT ;  /* 0x0000000b21217c10 */ /* 0x100fe400087fe402 */
[----:B------:R-:W-:Y:S02]  /*11260*/  ISETP.GE.AND P0, PT, R34, 0x1, PT ;  /* 0x000000012200780c */ /* 0x000fe40003f06270 */
[----:B------:R-:W-:Y:S02]  /*11270*/  PRMT R2, RZ, 0x7610, R2 ;  /* 0x00007610ff027816 */ /* 0x000fe40000000002 */
[----:B------:R-:W-:-:S13]  /*11280*/  ISETP.LT.OR P1, PT, R0, 0x1, !P0 ;  /* 0x000000010000780c */ /* 0x000fda0004721670 */
[----:B------:R-:W-:Y:S05]  /*11290*/  @P1 BRA `(.L_x_40) ;  /* 0x0000000000041947 */ /* 0x000fea0003800000 */
[----:B------:R0:W5:Y:S02]  /*112a0*/  LDG.E.U8 R2, desc[UR14][R32.64] ;  /* 0x0000000e20027981 */ /* 0x000164000c1e1100 */
.L_x_40:
[----:B------:R-:W-:Y:S05]  /*112b0*/  BSYNC B1 ;  /* 0x0000000000017941 */ /* 0x000fea0003800000 */
.L_x_39:
[----:B-----5:R-:W-:Y:S01]  /*112c0*/  LOP3.LUT R2, R2, 0xff, RZ, 0xc0, !PT ;  /* 0x000000ff02027812 */ /* 0x020fe200078ec0ff */
[----:B------:R-:W-:Y:S03]  /*112d0*/  BSSY B1, `(.L_x_41) ;  /* 0x000000b000017945 */ /* 0x000fe60003800000 */
[----:B------:R-:W-:-:S05]  /*112e0*/  F2FP.F16.E4M3.UNPACK_B R2, R2 ;  /* 0x00000002ff02723e */ /* 0x000fca00020006ff */
[----:B------:R-:W-:-:S05]  /*112f0*/  HADD2.F32 R2, -RZ, R2.H0_H0 ;  /* 0x20000002ff027230 */ /* 0x000fca0000004100 */
[----:B------:R-:W-:-:S04]  /*11300*/  FMUL R2, R2, UR21 ;  /* 0x0000001502027c20 */ /* 0x000fc80008400000 */
[--C-:B------:R-:W-:Y:S01]  /*11310*/  FFMA R3, R3, UR20, R2.reuse ;  /* 0x0000001403037c23 */ /* 0x100fe20008000002 */
[----:B------:R-:W-:-:S04]  /*11320*/  PRMT R2, RZ, 0x7610, R2 ;  /* 0x00007610ff027816 */ /* 0x000fc80000000002 */
[----:B------:R-:W-:-:S05]  /*11330*/  F2FP.SATFINITE.E4M3.F32.PACK_AB_MERGE_C R3, RZ, R3, RZ ;  /* 0x00000003ff03723e */ /* 0x000fca00048070ff */
[----:B------:R2:W-:Y:S01]  /*11340*/  @!P1 STG.E.U8 desc[UR14][R24.64], R3 ;  /* 0x0000000318009986 */ /* 0x0005e2000c10110e */
[----:B------:R-:W-:-:S13]  /*11350*/  ISETP.LT.OR P1, PT, R0, 0x2, !P0 ;  /* 0x000000020000780c */ /* 0x000fda0004721670 */
[----:B--2---:R-:W-:Y:S05]  /*11360*/  @P1 BRA `(.L_x_42) ;  /* 0x0000000000041947 */ /* 0x004fea0003800000 */
[----:B------:R2:W5:Y:S02]  /*11370*/  LDG.E.U8 R2, desc[UR14][R32.64+0x1] ;  /* 0x0000010e20027981 */ /* 0x000564000c1e1100 */
.L_x_42:
[----:B------:R-:W-:Y:S05]  /*11380*/  BSYNC B1 ;  /* 0x0000000000017941 */ /* 0x000fea0003800000 */
.L_x_41:
[----:B-----5:R-:W-:Y:S01]  /*11390*/  LOP3.LUT R2, R2, 0xff, RZ, 0xc0, !PT ;  /* 0x000000ff02027812 */ /* 0x020fe200078ec0ff */
[----:B------:R-:W-:Y:S03]  /*113a0*/  BSSY B1, `(.L_x_43) ;  /* 0x0000013000017945 */ /* 0x000fe60003800000 */
[----:B------:R-:W-:-:S05]  /*113b0*/  F2FP.F16.E4M3.UNPACK_B R2, R2 ;  /* 0x00000002ff02723e */ /* 0x000fca00020006ff */
[----:B------:R-:W-:-:S05]  /*113c0*/  HADD2.F32 R2, -RZ, R2.H0_H0 ;  /* 0x20000002ff027230 */ /* 0x000fca0000004100 */
[----:B------:R-:W-:-:S04]  /*113d0*/  FMUL R2, R2, UR21 ;  /* 0x0000001502027c20 */ /* 0x000fc80008400000 */
[----:B------:R-:W-:-:S05]  /*113e0*/  FFMA R4, R4, UR20, R2 ;  /* 0x0000001404047c23 */ /* 0x000fca0008000002 */
[----:B------:R-:W-:-:S05]  /*113f0*/  F2FP.SATFINITE.E4M3.F32.PACK_AB_MERGE_C R4, RZ, R4, RZ ;  /* 0x00000004ff04723e */ /* 0x000fca00048070ff */
[----:B------:R3:W-:Y:S01]  /*11400*/  @!P1 STG.E.U8 desc[UR14][R24.64+0x1], R4 ;  /* 0x0000010418009986 */ /* 0x0007e2000c10110e */
[----:B------:R-:W-:-:S05]  /*11410*/  IADD3 R2, P1, R35, 0x8, RZ ;  /* 0x0000000823027810 */ /* 0x000fca0007f3e0ff */
[----:B------:R-:W-:-:S04]  /*11420*/  IMAD.X R3, RZ, RZ, R37, P1 ;  /* 0x000000ffff037224 */ /* 0x000fc800008e0625 */
[----:B------:R-:W-:-:S04]  /*11430*/  IMAD R3, R3, UR6, RZ ;  /* 0x0000000603037c24 */ /* 0x000fc8000f8e02ff */
[C---:B---3--:R-:W-:Y:S02]  /*11440*/  IMAD R4, R2.reuse, UR7, R3 ;  /* 0x0000000702047c24 */ /* 0x048fe4000f8e0203 */
[----:B------:R-:W-:-:S03]  /*11450*/  IMAD.WIDE.U32 R2, R2, UR6, R38 ;  /* 0x0000000602027c25 */ /* 0x000fc6000f8e0026 */
[----:B------:R-:W-:-:S04]  /*11460*/  IADD3 R2, P1, R2, UR10, RZ ;  /* 0x0000000a02027c10 */ /* 0x000fc8000ff3e0ff */
[--C-:B------:R-:W-:Y:S02]  /*11470*/  IADD3.X R3, R3, UR11, R4.reuse, P1, !PT ;  /* 0x0000000b03037c10 */ /* 0x100fe40008ffe404 */
[----:B------:R-:W-:Y:S02]  /*11480*/  ISETP.GE.AND P1, PT, R34, 0x9, PT ;  /* 0x000000092200780c */ /* 0x000fe40003f26270 */
[----:B------:R-:W-:Y:S02]  /*11490*/  PRMT R4, RZ, 0x7610, R4 ;  /* 0x00007610ff047816 */ /* 0x000fe40000000004 */
[----:B------:R-:W-:-:S13]  /*114a0*/  ISETP.LT.OR P2, PT, R0, 0x1, !P1 ;  /* 0x000000010000780c */ /* 0x000fda0004f41670 */
[----:B------:R-:W-:Y:S05]  /*114b0*/  @P2 BRA `(.L_x_44) ;  /* 0x0000000000042947 */ /* 0x000fea0003800000 */
[----:B------:R3:W5:Y:S02]  /*114c0*/  LDG.E.U8 R4, desc[UR14][R2.64] ;  /* 0x0000000e02047981 */ /* 0x000764000c1e1100 */
.L_x_44:
[----:B------:R-:W-:Y:S05]  /*114d0*/  BSYNC B1 ;  /* 0x0000000000017941 */ /* 0x000fea0003800000 */
.L_x_43:
        /* <DEDUP_REMOVED lines=10> */
[----:B----4-:R-:W-:Y:S05]  /*11580*/  @P2 BRA `(.L_x_46) ;  /* 0x0000000000042947 */ /* 0x010fea0003800000 */
[----:B------:R4:W5:Y:S02]  /*11590*/  LDG.E.U8 R4, desc[UR14][R2.64+0x1] ;  /* 0x0000010e02047981 */ /* 0x000964000c1e1100 */
.L_x_46:
[----:B------:R-:W-:Y:S05]  /*115a0*/  BSYNC B1 ;  /* 0x0000000000017941 */ /* 0x000fea0003800000 */
.L_x_45:
[----:B-----5:R-:W-:Y:S01]  /*115b0*/  LOP3.LUT R4, R4, 0xff, RZ, 0xc0, !PT ;  /* 0x000000ff04047812 */ /* 0x020fe200078ec0ff */
[----:B------:R-:W-:Y:S01]  /*115c0*/  BSSY B1, `(.L_x_47) ;  /* 0x000000b000017945 */ /* 0x000fe20003800000 */
[----:B------:R-:W-:Y:S02]  /*115d0*/  ISETP.LT.OR P3, PT, R0, 0x9, !P0 ;  /* 0x000000090000780c */ /* 0x000fe40004761670 */
[----:B------:R-:W-:-:S05]  /*115e0*/  F2FP.F16.E4M3.UNPACK_B R4, R4 ;  /* 0x00000004ff04723e */ /* 0x000fca00020006ff */
[----:B------:R-:W-:-:S05]  /*115f0*/  HADD2.F32 R4, -RZ, R4.H0_H0 ;  /* 0x20000004ff047230 */ /* 0x000fca0000004100 */
[----:B------:R-:W-:-:S04]  /*11600*/  FMUL R4, R4, UR21 ;  /* 0x0000001504047c20 */ /* 0x000fc80008400000 */
[--C-:B------:R-:W-:Y:S01]  /*11610*/  FFMA R6, R6, UR20, R4.reuse ;  /* 0x0000001406067c23 */ /* 0x100fe20008000004 */
[----:B------:R-:W-:-:S04]  /*11620*/  PRMT R4, RZ, 0x7610, R4 ;  /* 0x00007610ff047816 */ /* 0x000fc80000000004 */
[----:B------:R-:W-:-:S05]  /*11630*/  F2FP.SATFINITE.E4M3.F32.PACK_AB_MERGE_C R6, RZ, R6, RZ ;  /* 0x00000006ff06723e */ /* 0x000fca00048070ff */
[----:B------:R0:W-:Y:S01]  /*11640*/  @!P2 STG.E.U8 desc[UR14][R26.64+0x1], R6 ;  /* 0x000001061a00a986 */ /* 0x0001e2000c10110e */
[----:B------:R-:W-:Y:S05]  /*11650*/  @P3 BRA `(.L_x_48) ;  /* 0x0000000000043947 */ /* 0x000fea0003800000 */
[----:B------:R0:W5:Y:S02]  /*11660*/  LDG.E.U8 R4, desc[UR14][R32.64+0x8] ;  /* 0x0000080e20047981 */ /* 0x000164000c1e1100 */
.L_x_48:
[----:B------:R-:W-:Y:S05]  /*11670*/  BSYNC B1 ;  /* 0x0000000000017941 */ /* 0x000fea0003800000 */
.L_x_47:
        /* <DEDUP_REMOVED lines=12> */
.L_x_50:
[----:B------:R-:W-:Y:S05]  /*11740*/  BSYNC B1 ;  /* 0x0000000000017941 */ /* 0x000fea0003800000 */
.L_x_49:
        /* <DEDUP_REMOVED lines=12> */
.L_x_52:
[----:B------:R-:W-:Y:S05]  /*11810*/  BSYNC B1 ;  /* 0x0000000000017941 */ /* 0x000fea0003800000 */
.L_x_51:
        /* <DEDUP_REMOVED lines=12> */
.L_x_54:
[----:B------:R-:W-:Y:S05]  /*118e0*/  BSYNC B1 ;  /* 0x0000000000017941 */ /* 0x000fea0003800000 */
.L_x_53:
        /* <DEDUP_REMOVED lines=12> */
.L_x_56:
[----:B------:R-:W-:Y:S05]  /*119b0*/  BSYNC B1 ;  /* 0x0000000000017941 */ /* 0x000fea0003800000 */
.L_x_55:
        /* <DEDUP_REMOVED lines=12> */
.L_x_58:
[----:B------:R-:W-:Y:S05]  /*11a80*/  BSYNC B1 ;  /* 0x0000000000017941 */ /* 0x000fea0003800000 */
.L_x_57:
        /* <DEDUP_REMOVED lines=12> */
.L_x_60:
[----:B------:R-:W-:Y:S05]  /*11b50*/  BSYNC B1 ;  /* 0x0000000000017941 */ /* 0x000fea0003800000 */
.L_x_59:
        /* <DEDUP_REMOVED lines=12> */
.L_x_62:
[----:B------:R-:W-:Y:S05]  /*11c20*/  BSYNC B1 ;  /* 0x0000000000017941 */ /* 0x000fea0003800000 */
.L_x_61:
        /* <DEDUP_REMOVED lines=12> */
.L_x_64:
[----:B------:R-:W-:Y:S05]  /*11cf0*/  BSYNC B1 ;  /* 0x0000000000017941 */ /* 0x000fea0003800000 */
.L_x_63:
        /* <DEDUP_REMOVED lines=12> */
.L_x_66:
[----:B------:R-:W-:Y:S05]  /*11dc0*/  BSYNC B1 ;  /* 0x0000000000017941 */ /* 0x000fea0003800000 */
.L_x_65:
        /* <DEDUP_REMOVED lines=12> */
.L_x_68:
[----:B------:R-:W-:Y:S05]  /*11e90*/  BSYNC B1 ;  /* 0x0000000000017941 */ /* 0x000fea0003800000 */
.L_x_67:
        /* <DEDUP_REMOVED lines=12> */
.L_x_70:
[----:B------:R-:W-:Y:S05]  /*11f60*/  BSYNC B1 ;  /* 0x0000000000017941 */ /* 0x000fea0003800000 */
.L_x_69:
        /* <DEDUP_REMOVED lines=12> */
.L_x_72:
[----:B------:R-:W-:Y:S05]  /*12030*/  BSYNC B1 ;  /* 0x0000000000017941 */ /* 0x000fea0003800000 */
.L_x_71:
        /* <DEDUP_REMOVED lines=12> */
.L_x_74:
[----:B------:R-:W-:Y:S05]  /*12100*/  BSYNC B1 ;  /* 0x0000000000017941 */ /* 0x000fea0003800000 */
.L_x_73:
        /* <DEDUP_REMOVED lines=12> */
.L_x_76:
[----:B------:R-:W-:Y:S05]  /*121d0*/  BSYNC B1 ;  /* 0x0000000000017941 */ /* 0x000fea0003800000 */
.L_x_75:
        /* <DEDUP_REMOVED lines=12> */
.L_x_78:
[----:B------:R-:W-:Y:S05]  /*122a0*/  BSYNC B1 ;  /* 0x0000000000017941 */ /* 0x000fea0003800000 */
.L_x_77:
        /* <DEDUP_REMOVED lines=12> */
.L_x_80:
[----:B------:R-:W-:Y:S05]  /*12370*/  BSYNC B1 ;  /* 0x0000000000017941 */ /* 0x000fea0003800000 */
.L_x_79:
        /* <DEDUP_REMOVED lines=12> */
.L_x_82:
[----:B------:R-:W-:Y:S05]  /*12440*/  BSYNC B1 ;  /* 0x0000000000017941 */ /* 0x000fea0003800000 */
.L_x_81:
        /* <DEDUP_REMOVED lines=12> */
.L_x_84:
[----:B------:R-:W-:Y:S05]  /*12510*/  BSYNC B1 ;  /* 0x0000000000017941 */ /* 0x000fea0003800000 */
.L_x_83:
        /* <DEDUP_REMOVED lines=12> */
.L_x_86:
[----:B------:R-:W-:Y:S05]  /*125e0*/  BSYNC B1 ;  /* 0x0000000000017941 */ /* 0x000fea0003800000 */
.L_x_85:
        /* <DEDUP_REMOVED lines=12> */
.L_x_88:
[----:B------:R-:W-:Y:S05]  /*126b0*/  BSYNC B1 ;  /* 0x0000000000017941 */ /* 0x000fea0003800000 */
.L_x_87:
        /* <DEDUP_REMOVED lines=12> */
.L_x_90:
[----:B------:R-:W-:Y:S05]  /*12780*/  BSYNC B1 ;  /* 0x0000000000017941 */ /* 0x000fea0003800000 */
.L_x_89:
        /* <DEDUP_REMOVED lines=12> */
.L_x_92:
[----:B------:R-:W-:Y:S05]  /*12850*/  BSYNC B1 ;  /* 0x0000000000017941 */ /* 0x000fea0003800000 */
.L_x_91:
        /* <DEDUP_REMOVED lines=12> */
.L_x_94:
[----:B------:R-:W-:Y:S05]  /*12920*/  BSYNC B1 ;  /* 0x0000000000017941 */ /* 0x000fea0003800000 */
.L_x_93:
        /* <DEDUP_REMOVED lines=12> */
.L_x_96:
[----:B------:R-:W-:Y:S05]  /*129f0*/  BSYNC B1 ;  /* 0x0000000000017941 */ /* 0x000fea0003800000 */
.L_x_95:
        /* <DEDUP_REMOVED lines=12> */
.L_x_98:
[----:B------:R-:W-:Y:S05]  /*12ac0*/  BSYNC B1 ;  /* 0x0000000000017941 */ /* 0x000fea0003800000 */
.L_x_97:
        /* <DEDUP_REMOVED lines=12> */
.L_x_100:
[----:B------:R-:W-:Y:S05]  /*12b90*/  BSYNC B1 ;  /* 0x0000000000017941 */ /* 0x000fea0003800000 */
.L_x_99:
        /* <DEDUP_REMOVED lines=12> */
.L_x_102:
[----:B------:R-:W-:Y:S05]  /*12c60*/  BSYNC B1 ;  /* 0x0000000000017941 */ /* 0x000fea0003800000 */
.L_x_101:
        /* <DEDUP_REMOVED lines=12> */
.L_x_104:
[----:B------:R-:W-:Y:S05]  /*12d30*/  BSYNC B1 ;  /* 0x0000000000017941 */ /* 0x000fea0003800000 */
.L_x_103:
        /* <DEDUP_REMOVED lines=12> */
.L_x_106:
[----:B------:R-:W-:Y:S05]  /*12e00*/  BSYNC B1 ;  /* 0x0000000000017941 */ /* 0x000fea0003800000 */
.L_x_105:
        /* <DEDUP_REMOVED lines=12> */
.L_x_108:
[----:B------:R-:W-:Y:S05]  /*12ed0*/  BSYNC B1 ;  /* 0x0000000000017941 */ /* 0x000fea0003800000 */
.L_x_107:
        /* <DEDUP_REMOVED lines=12> */
.L_x_110:
[----:B------:R-:W-:Y:S05]  /*12fa0*/  BSYNC B1 ;  /* 0x0000000000017941 */ /* 0x000fea0003800000 */
.L_x_109:
        /* <DEDUP_REMOVED lines=12> */
.L_x_112:
[----:B------:R-:W-:Y:S05]  /*13070*/  BSYNC B1 ;  /* 0x0000000000017941 */ /* 0x000fea0003800000 */
.L_x_111:
        /* <DEDUP_REMOVED lines=12> */
.L_x_114:
[----:B------:R-:W-:Y:S05]  /*13140*/  BSYNC B1 ;  /* 0x0000000000017941 */ /* 0x000fea0003800000 */
.L_x_113:
        /* <DEDUP_REMOVED lines=12> */
.L_x_116:
[----:B------:R-:W-:Y:S05]  /*13210*/  BSYNC B1 ;  /* 0x0000000000017941 */ /* 0x000fea0003800000 */
.L_x_115:
        /* <DEDUP_REMOVED lines=12> */
.L_x_118:
[----:B------:R-:W-:Y:S05]  /*132e0*/  BSYNC B1 ;  /* 0x0000000000017941 */ /* 0x000fea0003800000 */
.L_x_117:
        /* <DEDUP_REMOVED lines=12> */
.L_x_120:
[----:B------:R-:W-:Y:S05]  /*133b0*/  BSYNC B1 ;  /* 0x0000000000017941 */ /* 0x000fea0003800000 */
.L_x_119:
        /* <DEDUP_REMOVED lines=12> */
.L_x_122:
[----:B------:R-:W-:Y:S05]  /*13480*/  BSYNC B1 ;  /* 0x0000000000017941 */ /* 0x000fea0003800000 */
.L_x_121:
        /* <DEDUP_REMOVED lines=12> */
.L_x_124:
[----:B------:R-:W-:Y:S05]  /*13550*/  BSYNC B1 ;  /* 0x0000000000017941 */ /* 0x000fea0003800000 */
.L_x_123:
[----:B-----5:R-:W-:Y:S01]  /*13560*/  LOP3.LUT R4, R4, 0xff, RZ, 0xc0, !PT ;  /* 0x000000ff04047812 */ /* 0x020fe200078ec0ff */
[----:B------:R-:W-:Y:S01]  /*13570*/  BSSY B1, `(.L_x_125) ;  /* 0x000000b000017945 */ /* 0x000fe20003800000 */
[----:B------:R-:W-:Y:S02]  /*13580*/  ISETP.LT.OR P2, PT, R0, 0x52, !P1 ;  /* 0x000000520000780c */ /* 0x000fe40004f41670 */
[----:B------:R-:W-:-:S05]  /*13590*/  F2FP.F16.E4M3.UNPACK_B R4, R4 ;  /* 0x00000004ff04723e */ /* 0x000fca00020006ff */
[----:B------:R-:W-:-:S05]  /*135a0*/  HADD2.F32 R4, -RZ, R4.H0_H0 ;  /* 0x20000004ff047230 */ /* 0x000fca0000004100 */
[----:B------:R-:W-:-:S04]  /*135b0*/  FMUL R4, R4, UR21 ;  /* 0x0000001504047c20 */ /* 0x000fc80008400000 */
[----:B------:R-:W-:-:S05]  /*135c0*/  FFMA R4, R173, UR20, R4 ;  /* 0x00000014ad047c23 */ /* 0x000fca0008000004 */
[----:B------:R-:W-:Y:S02]  /*135d0*/  F2FP.SATFINITE.E4M3.F32.PACK_AB_MERGE_C R5, RZ, R4, RZ ;  /* 0x00000004ff05723e */ /* 0x000fe400048070ff */
[----:B------:R-:W-:-:S03]  /*135e0*/  PRMT R4, RZ, 0x7610, R4 ;  /* 0x00007610ff047816 */ /* 0x000fc60000000004 */
[----:B------:R0:W-:Y:S01]  /*135f0*/  @!P3 STG.E.U8 desc[UR14][R26.64+0x50], R5 ;  /* 0x000050051a00b986 */ /* 0x0001e2000c10110e */
[----:B------:R-:W-:Y:S05]  /*13600*/  @P2 BRA `(.L_x_126) ;  /* 0x0000000000042947 */ /* 0x000fea0003800000 */
[----:B------:R0:W5:Y:S02]  /*13610*/  LDG.E.U8 R4, desc[UR14][R2.64+0x51] ;  /* 0x0000510e02047981 */ /* 0x000164000c1e1100 */
.L_x_126:
[----:B------:R-:W-:Y:S05]  /*13620*/  BSYNC B1 ;  /* 0x0000000000017941 */ /* 0x000fea0003800000 */
.L_x_125:
[----:B-----5:R-:W-:Y:S01]  /*13630*/  LOP3.LUT R4, R4, 0xff, RZ, 0xc0, !PT ;  /* 0x000000ff04047812 */ /* 0x020fe200078ec0ff */
[----:B------:R-:W-:Y:S01]  /*13640*/  BSSY B1, `(.L_x_127) ;  /* 0x000000b000017945 */ /* 0x000fe20003800000 */
[----:B------:R-:W-:Y:S02]  /*13650*/  ISETP.LT.OR P3, PT, R0, 0x59, !P0 ;  /* 0x000000590000780c */ /* 0x000fe40004761670 */
[----:B------:R-:W-:-:S05]  /*13660*/  F2FP.F16.E4M3.UNPACK_B R4, R4 ;  /* 0x00000004ff04723e */ /* 0x000fca00020006ff */
[----:B------:R-:W-:-:S05]  /*13670*/  HADD2.F32 R4, -RZ, R4.H0_H0 ;  /* 0x20000004ff047230 */ /* 0x000fca0000004100 */
[----:B------:R-:W-:-:S04]  /*13680*/  FMUL R4, R4, UR21 ;  /* 0x0000001504047c20 */ /* 0x000fc80008400000 */
[----:B------:R-:W-:-:S05]  /*13690*/  FFMA R4, R174, UR20, R4 ;  /* 0x00000014ae047c23 */ /* 0x000fca0008000004 */
[----:B0-----:R-:W-:Y:S02]  /*136a0*/  F2FP.SATFINITE.E4M3.F32.PACK_AB_MERGE_C R5, RZ, R4, RZ ;  /* 0x00000004ff05723e */ /* 0x001fe400048070ff */
[----:B------:R-:W-:-:S03]  /*136b0*/  PRMT R4, RZ, 0x7610, R4 ;  /* 0x00007610ff047816 */ /* 0x000fc60000000004 */
[----:B------:R0:W-:Y:S01]  /*136c0*/  @!P2 STG.E.U8 desc[UR14][R26.64+0x51], R5 ;  /* 0x000051051a00a986 */ /* 0x0001e2000c10110e */
[----:B------:R-:W-:Y:S05]  /*136d0*/  @P3 BRA `(.L_x_128) ;  /* 0x0000000000043947 */ /* 0x000fea0003800000 */
[----:B------:R0:W5:Y:S02]  /*136e0*/  LDG.E.U8 R4, desc[UR14][R32.64+0x58] ;  /* 0x0000580e20047981 */ /* 0x000164000c1e1100 */
.L_x_128:
[----:B------:R-:W-:Y:S05]  /*136f0*/  BSYNC B1 ;  /* 0x0000000000017941 */ /* 0x000fea0003800000 */
.L_x_127:
        /* <DEDUP_REMOVED lines=12> */
.L_x_130:
[----:B------:R-:W-:Y:S05]  /*137c0*/  BSYNC B1 ;  /* 0x0000000000017941 */ /* 0x000fea0003800000 */
.L_x_129:
[----:B-----5:R-:W-:Y:S01]  /*137d0*/  LOP3.LUT R4, R4, 0xff, RZ, 0xc0, !PT ;  /* 0x000000ff04047812 */ /* 0x020fe200078ec0ff */
[----:B------:R-:W-:Y:S01]  /*137e0*/  BSSY B1, `(.L_x_131) ;  /* 0x000000b000017945 */ /* 0x000fe20003800000 */
[----:B------:R-:W-:Y:S02]  /*137f0*/  ISETP.LT.OR P3, PT, R0, 0x59, !P1 ;  /* 0x000000590000780c */ /* 0x000fe40004f61670 */
[----:B------:R-:W-:-:S05]  /*13800*/  F2FP.F16.E4M3.UNPACK_B R4, R4 ;  /* 0x00000004ff04723e */ /* 0x000fca00020006ff */
[----:B------:R-:W-:-:S05]  /*13810*/  HADD2.F32 R4, -RZ, R4.H0_H0 ;  /* 0x20000004ff047230 */ /* 0x000fca0000004100 */
[----:B0-----:R-:W-:Y:S01]  /*13820*/  FMUL R5, R4, UR21 ;  /* 0x0000001504057c20 */ /* 0x001fe20008400000 */
[----:B------:R-:W-:-:S03]  /*13830*/  PRMT R4, RZ, 0x7610, R4 ;  /* 0x00007610ff047816 */ /* 0x000fc60000000004 */
[----:B------:R-:W-:-:S05]  /*13840*/  FFMA R5, R176, UR20, R5 ;  /* 0x00000014b0057c23 */ /* 0x000fca0008000005 */
[----:B------:R-:W-:-:S05]  /*13850*/  F2FP.SATFINITE.E4M3.F32.PACK_AB_MERGE_C R5, RZ, R5, RZ ;  /* 0x00000005ff05723e */ /* 0x000fca00048070ff */
[----:B------:R0:W-:Y:S01]  /*13860*/  @!P2 STG.E.U8 desc[UR14][R24.64+0x59], R5 ;  /* 0x000059051800a986 */ /* 0x0001e2000c10110e */
[----:B------:R-:W-:Y:S05]  /*13870*/  @P3 BRA `(.L_x_132) ;  /* 0x0000000000043947 */ /* 0x000fea0003800000 */
[----:B------:R0:W5:Y:S02]  /*13880*/  LDG.E.U8 R4, desc[UR14][R2.64+0x58] ;  /* 0x0000580e02047981 */ /* 0x000164000c1e1100 */
.L_x_132:
[----:B------:R-:W-:Y:S05]  /*13890*/  BSYNC B1 ;  /* 0x0000000000017941 */ /* 0x000fea0003800000 */
.L_x_131:
        /* <DEDUP_REMOVED lines=12> */
.L_x_134:
[----:B------:R-:W-:Y:S05]  /*13960*/  BSYNC B1 ;  /* 0x0000000000017941 */ /* 0x000fea0003800000 */
.L_x_133:
        /* <DEDUP_REMOVED lines=12> */
.L_x_136:
[----:B------:R-:W-:Y:S05]  /*13a30*/  BSYNC B1 ;  /* 0x0000000000017941 */ /* 0x000fea0003800000 */
.L_x_135:
        /* <DEDUP_REMOVED lines=12> */
.L_x_138:
[----:B------:R-:W-:Y:S05]  /*13b00*/  BSYNC B1 ;  /* 0x0000000000017941 */ /* 0x000fea0003800000 */
.L_x_137:
        /* <DEDUP_REMOVED lines=12> */
.L_x_140:
[----:B------:R-:W-:Y:S05]  /*13bd0*/  BSYNC B1 ;  /* 0x0000000000017941 */ /* 0x000fea0003800000 */
.L_x_139:
        /* <DEDUP_REMOVED lines=12> */
.L_x_142:
[----:B------:R-:W-:Y:S05]  /*13ca0*/  BSYNC B1 ;  /* 0x0000000000017941 */ /* 0x000fea0003800000 */
.L_x_141:
        /* <DEDUP_REMOVED lines=12> */
.L_x_144:
[----:B------:R-:W-:Y:S05]  /*13d70*/  BSYNC B1 ;  /* 0x0000000000017941 */ /* 0x000fea0003800000 */
.L_x_143:
        /* <DEDUP_REMOVED lines=12> */
.L_x_146:
[----:B------:R-:W-:Y:S05]  /*13e40*/  BSYNC B1 ;  /* 0x0000000000017941 */ /* 0x000fea0003800000 */
.L_x_145:
        /* <DEDUP_REMOVED lines=12> */
.L_x_148:
[----:B------:R-:W-:Y:S05]  /*13f10*/  BSYNC B1 ;  /* 0x0000000000017941 */ /* 0x000fea0003800000 */
.L_x_147:
        /* <DEDUP_REMOVED lines=12> */
.L_x_150:
[----:B------:R-:W-:Y:S05]  /*13fe0*/  BSYNC B1 ;  /* 0x0000000000017941 */ /* 0x000fea0003800000 */
.L_x_149:
        /* <DEDUP_REMOVED lines=12> */
.L_x_152:
[----:B------:R-:W-:Y:S05]  /*140b0*/  BSYNC B1 ;  /* 0x0000000000017941 */ /* 0x000fea0003800000 */
.L_x_151:
        /* <DEDUP_REMOVED lines=12> */
.L_x_154:
[----:B------:R-:W-:Y:S05]  /*14180*/  BSYNC B1 ;  /* 0x0000000000017941 */ /* 0x000fea0003800000 */
.L_x_153:
        /* <DEDUP_REMOVED lines=12> */
.L_x_156:
[----:B------:R-:W-:Y:S05]  /*14250*/  BSYNC B1 ;  /* 0x0000000000017941 */ /* 0x000fea0003800000 */
.L_x_155:
        /* <DEDUP_REMOVED lines=12> */
.L_x_158:
[----:B------:R-:W-:Y:S05]  /*14320*/  BSYNC B1 ;  /* 0x0000000000017941 */ /* 0x000fea0003800000 */
.L_x_157:
        /* <DEDUP_REMOVED lines=12> */
.L_x_160:
[----:B------:R-:W-:Y:S05]  /*143f0*/  BSYNC B1 ;  /* 0x0000000000017941 */ /* 0x000fea0003800000 */
.L_x_159:
        /* <DEDUP_REMOVED lines=12> */
.L_x_162:
[----:B------:R-:W-:Y:S05]  /*144c0*/  BSYNC B1 ;  /* 0x0000000000017941 */ /* 0x000fea0003800000 */
.L_x_161:
        /* <DEDUP_REMOVED lines=12> */
.L_x_164:
[----:B------:R-:W-:Y:S05]  /*14590*/  BSYNC B1 ;  /* 0x0000000000017941 */ /* 0x000fea0003800000 */
.L_x_163:
        /* <DEDUP_REMOVED lines=12> */
.L_x_166:
[----:B------:R-:W-:Y:S05]  /*14660*/  BSYNC B1 ;  /* 0x0000000000017941 */ /* 0x000fea0003800000 */
.L_x_165:
        /* <DEDUP_REMOVED lines=12> */
.L_x_168:
[----:B------:R-:W-:Y:S05]  /*14730*/  BSYNC B1 ;  /* 0x0000000000017941 */ /* 0x000fea0003800000 */
.L_x_167:
        /* <DEDUP_REMOVED lines=12> */
.L_x_170:
[----:B------:R-:W-:Y:S05]  /*14800*/  BSYNC B1 ;  /* 0x0000000000017941 */ /* 0x000fea0003800000 */
.L_x_169:
        /* <DEDUP_REMOVED lines=12> */
.L_x_172:
[----:B------:R-:W-:Y:S05]  /*148d0*/  BSYNC B1 ;  /* 0x0000000000017941 */ /* 0x000fea0003800000 */
.L_x_171:
        /* <DEDUP_REMOVED lines=12> */
.L_x_174:
[----:B------:R-:W-:Y:S05]  /*149a0*/  BSYNC B1 ;  /* 0x0000000000017941 */ /* 0x000fea0003800000 */
.L_x_173:
        /* <DEDUP_REMOVED lines=12> */
.L_x_176:
[----:B------:R-:W-:Y:S05]  /*14a70*/  BSYNC B1 ;  /* 0x0000000000017941 */ /* 0x000fea0003800000 */
.L_x_175:
        /* <DEDUP_REMOVED lines=12> */
.L_x_178:
[----:B------:R-:W-:Y:S05]  /*14b40*/  BSYNC B1 ;  /* 0x0000000000017941 */ /* 0x000fea0003800000 */
.L_x_177:
        /* <DEDUP_REMOVED lines=12> */
.L_x_180:
[----:B------:R-:W-:Y:S05]  /*14c10*/  BSYNC B1 ;  /* 0x0000000000017941 */ /* 0x000fea0003800000 */
.L_x_179:
        /* <DEDUP_REMOVED lines=12> */
.L_x_182:
[----:B------:R-:W-:Y:S05]  /*14ce0*/  BSYNC B1 ;  /* 0x0000000000017941 */ /* 0x000fea0003800000 */
.L_x_181:
        /* <DEDUP_REMOVED lines=12> */
.L_x_184:
[----:B------:R-:W-:Y:S05]  /*14db0*/  BSYNC B1 ;  /* 0x0000000000017941 */ /* 0x000fea0003800000 */
.L_x_183:
        /* <DEDUP_REMOVED lines=12> */
.L_x_186:
[----:B------:R-:W-:Y:S05]  /*14e80*/  BSYNC B1 ;  /* 0x0000000000017941 */ /* 0x000fea0003800000 */
.L_x_185:
        /* <DEDUP_REMOVED lines=12> */
.L_x_188:
[----:B------:R-:W-:Y:S05]  /*14f50*/  BSYNC B1 ;  /* 0x0000000000017941 */ /* 0x000fea0003800000 */
.L_x_187:
        /* <DEDUP_REMOVED lines=12> */
.L_x_190:
[----:B------:R-:W-:Y:S05]  /*15020*/  BSYNC B1 ;  /* 0x0000000000017941 */ /* 0x000fea0003800000 */
.L_x_189:
        /* <DEDUP_REMOVED lines=12> */
.L_x_192:
[----:B------:R-:W-:Y:S05]  /*150f0*/  BSYNC B1 ;  /* 0x0000000000017941 */ /* 0x000fea0003800000 */
.L_x_191:
        /* <DEDUP_REMOVED lines=12> */
.L_x_194:
[----:B------:R-:W-:Y:S05]  /*151c0*/  BSYNC B1 ;  /* 0x0000000000017941 */ /* 0x000fea0003800000 */
.L_x_193:
        /* <DEDUP_REMOVED lines=12> */
.L_x_196:
[----:B------:R-:W-:Y:S05]  /*15290*/  BSYNC B1 ;  /* 0x0000000000017941 */ /* 0x000fea0003800000 */
.L_x_195:
        /* <DEDUP_REMOVED lines=12> */
.L_x_198:
[----:B------:R-:W-:Y:S05]  /*15360*/  BSYNC B1 ;  /* 0x0000000000017941 */ /* 0x000fea0003800000 */
.L_x_197:
        /* <DEDUP_REMOVED lines=12> */
.L_x_200:
[----:B------:R-:W-:Y:S05]  /*15430*/  BSYNC B1 ;  /* 0x0000000000017941 */ /* 0x000fea0003800000 */
.L_x_199:
        /* <DEDUP_REMOVED lines=12> */
.L_x_202:
[----:B------:R-:W-:Y:S05]  /*15500*/  BSYNC B1 ;  /* 0x0000000000017941 */ /* 0x000fea0003800000 */
.L_x_201:
        /* <DEDUP_REMOVED lines=12> */
.L_x_204:
[----:B------:R-:W-:Y:S05]  /*155d0*/  BSYNC B1 ;  /* 0x0000000000017941 */ /* 0x000fea0003800000 */
.L_x_203:
        /* <DEDUP_REMOVED lines=12> */
.L_x_206:
[----:B------:R-:W-:Y:S05]  /*156a0*/  BSYNC B1 ;  /* 0x0000000000017941 */ /* 0x000fea0003800000 */
.L_x_205:
        /* <DEDUP_REMOVED lines=12> */
.L_x_208:
[----:B------:R-:W-:Y:S05]  /*15770*/  BSYNC B1 ;  /* 0x0000000000017941 */ /* 0x000fea0003800000 */
.L_x_207:
        /* <DEDUP_REMOVED lines=12> */
.L_x_210:
[----:B------:R-:W-:Y:S05]  /*15840*/  BSYNC B1 ;  /* 0x0000000000017941 */ /* 0x000fea0003800000 */
.L_x_209:
        /* <DEDUP_REMOVED lines=12> */
.L_x_212:
[----:B------:R-:W-:Y:S05]  /*15910*/  BSYNC B1 ;  /* 0x0000000000017941 */ /* 0x000fea0003800000 */
.L_x_211:
        /* <DEDUP_REMOVED lines=12> */
.L_x_214:
[----:B------:R-:W-:Y:S05]  /*159e0*/  BSYNC B1 ;  /* 0x0000000000017941 */ /* 0x000fea0003800000 */
.L_x_213:
        /* <DEDUP_REMOVED lines=12> */
.L_x_216:
[----:B------:R-:W-:Y:S05]  /*15ab0*/  BSYNC B1 ;  /* 0x0000000000017941 */ /* 0x000fea0003800000 */
.L_x_215:
        /* <DEDUP_REMOVED lines=12> */
.L_x_218:
[----:B------:R-:W-:Y:S05]  /*15b80*/  BSYNC B1 ;  /* 0x0000000000017941 */ /* 0x000fea0003800000 */
.L_x_217:
        /* <DEDUP_REMOVED lines=12> */
.L_x_220:
[----:B------:R-:W-:Y:S05]  /*15c50*/  BSYNC B1 ;  /* 0x0000000000017941 */ /* 0x000fea0003800000 */
.L_x_219:
        /* <DEDUP_REMOVED lines=12> */
.L_x_222:
[----:B------:R-:W-:Y:S05]  /*15d20*/  BSYNC B1 ;  /* 0x0000000000017941 */ /* 0x000fea0003800000 */
.L_x_221:
        /* <DEDUP_REMOVED lines=12> */
.L_x_224:
[----:B------:R-:W-:Y:S05]  /*15df0*/  BSYNC B1 ;  /* 0x0000000000017941 */ /* 0x000fea0003800000 */
.L_x_223:
        /* <DEDUP_REMOVED lines=12> */
.L_x_226:
[----:B------:R-:W-:Y:S05]  /*15ec0*/  BSYNC B1 ;  /* 0x0000000000017941 */ /* 0x000fea0003800000 */
.L_x_225:
        /* <DEDUP_REMOVED lines=12> */
.L_x_228:
[----:B------:R-:W-:Y:S05]  /*15f90*/  BSYNC B1 ;  /* 0x0000000000017941 */ /* 0x000fea0003800000 */
.L_x_227:
        /* <DEDUP_REMOVED lines=12> */
.L_x_230:
[----:B------:R-:W-:Y:S05]  /*16060*/  BSYNC B1 ;  /* 0x0000000000017941 */ /* 0x000fea0003800000 */
.L_x_229:
        /* <DEDUP_REMOVED lines=12> */
.L_x_232:
[----:B------:R-:W-:Y:S05]  /*16130*/  BSYNC B1 ;  /* 0x0000000000017941 */ /* 0x000fea0003800000 */
.L_x_231:
        /* <DEDUP_REMOVED lines=12> */
.L_x_234:
[----:B------:R-:W-:Y:S05]  /*16200*/  BSYNC B1 ;  /* 0x0000000000017941 */ /* 0x000fea0003800000 */
.L_x_233:
        /* <DEDUP_REMOVED lines=12> */
.L_x_236:
[----:B------:R-:W-:Y:S05]  /*162d0*/  BSYNC B1 ;  /* 0x0000000000017941 */ /* 0x000fea0003800000 */
.L_x_235:
        /* <DEDUP_REMOVED lines=12> */
.L_x_238:
[----:B------:R-:W-:Y:S05]  /*163a0*/  BSYNC B1 ;  /* 0x0000000000017941 */ /* 0x000fea0003800000 */
.L_x_237:
        /* <DEDUP_REMOVED lines=12> */
.L_x_240:
[----:B------:R-:W-:Y:S05]  /*16470*/  BSYNC B1 ;  /* 0x0000000000017941 */ /* 0x000fea0003800000 */
.L_x_239:
        /* <DEDUP_REMOVED lines=12> */
.L_x_242:
[----:B------:R-:W-:Y:S05]  /*16540*/  BSYNC B1 ;  /* 0x0000000000017941 */ /* 0x000fea0003800000 */
.L_x_241:
        /* <DEDUP_REMOVED lines=12> */
.L_x_244:
[----:B------:R-:W-:Y:S05]  /*16610*/  BSYNC B1 ;  /* 0x0000000000017941 */ /* 0x000fea0003800000 */
.L_x_243:
        /* <DEDUP_REMOVED lines=12> */
.L_x_246:
[----:B------:R-:W-:Y:S05]  /*166e0*/  BSYNC B1 ;  /* 0x0000000000017941 */ /* 0x000fea0003800000 */
.L_x_245:
        /* <DEDUP_REMOVED lines=12> */
.L_x_248:
[----:B------:R-:W-:Y:S05]  /*167b0*/  BSYNC B1 ;  /* 0x0000000000017941 */ /* 0x000fea0003800000 */
.L_x_247:
        /* <DEDUP_REMOVED lines=12> */
.L_x_250:
[----:B------:R-:W-:Y:S05]  /*16880*/  BSYNC B1 ;  /* 0x0000000000017941 */ /* 0x000fea0003800000 */
.L_x_249:
        /* <DEDUP_REMOVED lines=12> */
.L_x_252:
[----:B------:R-:W-:Y:S05]  /*16950*/  BSYNC B1 ;  /* 0x0000000000017941 */ /* 0x000fea0003800000 */
.L_x_251:
        /* <DEDUP_REMOVED lines=12> */
.L_x_254:
[----:B------:R-:W-:Y:S05]  /*16a20*/  BSYNC B1 ;  /* 0x0000000000017941 */ /* 0x000fea0003800000 */
.L_x_253:
[----:B0-----:R-:W2:Y:S01]  /*16a30*/  LDL.LU R5, [R1+0x200] ;  /* 0x0002000001057983 */ /* 0x001ea20000300800 */
[----:B-----5:R-:W-:Y:S01]  /*16a40*/  LOP3.LUT R4, R4, 0xff, RZ, 0xc0, !PT ;  /* 0x000000ff04047812 */ /* 0x020fe200078ec0ff */
[----:B------:R-:W-:Y:S01]  /*16a50*/  BSSY B1, `(.L_x_255) ;  /* 0x000000b000017945 */ /* 0x000fe20003800000 */
[----:B------:R-:W-:Y:S02]  /*16a60*/  ISETP.LT.OR P3, PT, R0, 0xd9, !P0 ;  /* 0x000000d90000780c */ /* 0x000fe40004761670 */
[----:B------:R-:W-:-:S05]  /*16a70*/  F2FP.F16.E4M3.UNPACK_B R4, R4 ;  /* 0x00000004ff04723e */ /* 0x000fca00020006ff */
[----:B------:R-:W-:-:S05]  /*16a80*/  HADD2.F32 R4, -RZ, R4.H0_H0 ;  /* 0x20000004ff047230 */ /* 0x000fca0000004100 */
[----:B------:R-:W-:-:S04]  /*16a90*/  FMUL R4, R4, UR21 ;  /* 0x0000001504047c20 */ /* 0x000fc80008400000 */
[----:B--2---:R-:W-:-:S05]  /*16aa0*/  FFMA R4, R5, UR20, R4 ;  /* 0x0000001405047c23 */ /* 0x004fca0008000004 */
[----:B------:R-:W-:Y:S02]  /*16ab0*/  F2FP.SATFINITE.E4M3.F32.PACK_AB_MERGE_C R5, RZ, R4, RZ ;  /* 0x00000004ff05723e */ /* 0x000fe400048070ff */
[----:B------:R-:W-:-:S03]  /*16ac0*/  PRMT R4, RZ, 0x7610, R4 ;  /* 0x00007610ff047816 */ /* 0x000fc60000000004 */
[----:B------:R0:W-:Y:S01]  /*16ad0*/  @!P2 STG.E.U8 desc[UR14][R26.64+0xd1], R5 ;  /* 0x0000d1051a00a986 */ /* 0x0001e2000c10110e */
[----:B------:R-:W-:Y:S05]  /*16ae0*/  @P3 BRA `(.L_x_256) ;  /* 0x0000000000043947 */ /* 0x000fea0003800000 */
[----:B------:R2:W5:Y:S02]  /*16af0*/  LDG.E.U8 R4, desc[UR14][R32.64+0xd8] ;  /* 0x0000d80e20047981 */ /* 0x000564000c1e1100 */
.L_x_256:
[----:B------:R-:W-:Y:S05]  /*16b00*/  BSYNC B1 ;  /* 0x0000000000017941 */ /* 0x000fea0003800000 */
.L_x_255:
[----:B0-----:R-:W3:Y:S01]  /*16b10*/  LDL.LU R5, [R1+0x204] ;  /* 0x0002040001057983 */ /* 0x001ee20000300800 */
[----:B-----5:R-:W-:Y:S01]  /*16b20*/  LOP3.LUT R4, R4, 0xff, RZ, 0xc0, !PT ;  /* 0x000000ff04047812 */ /* 0x020fe200078ec0ff */
[----:B------:R-:W-:Y:S01]  /*16b30*/  BSSY B1, `(.L_x_257) ;  /* 0x000000b000017945 */ /* 0x000fe20003800000 */
[----:B------:R-:W-:Y:S02]  /*16b40*/  ISETP.LT.OR P2, PT, R0, 0xda, !P0 ;  /* 0x000000da0000780c */ /* 0x000fe40004741670 */
[----:B------:R-:W-:-:S05]  /*16b50*/  F2FP.F16.E4M3.UNPACK_B R4, R4 ;  /* 0x00000004ff04723e */ /* 0x000fca00020006ff */
[----:B------:R-:W-:-:S05]  /*16b60*/  HADD2.F32 R4, -RZ, R4.H0_H0 ;  /* 0x20000004ff047230 */ /* 0x000fca0000004100 */
[----:B------:R-:W-:-:S04]  /*16b70*/  FMUL R4, R4, UR21 ;  /* 0x0000001504047c20 */ /* 0x000fc80008400000 */
[----:B---3--:R-:W-:-:S05]  /*16b80*/  FFMA R4, R5, UR20, R4 ;  /* 0x0000001405047c23 */ /* 0x008fca0008000004 */
[----:B------:R-:W-:Y:S02]  /*16b90*/  F2FP.SATFINITE.E4M3.F32.PACK_AB_MERGE_C R5, RZ, R4, RZ ;  /* 0x00000004ff05723e */ /* 0x000fe400048070ff */
[----:B------:R-:W-:-:S03]  /*16ba0*/  PRMT R4, RZ, 0x7610, R4 ;  /* 0x00007610ff047816 */ /* 0x000fc60000000004 */
[----:B------:R0:W-:Y:S01]  /*16bb0*/  @!P3 STG.E.U8 desc[UR14][R24.64+0xd8], R5 ;  /* 0x0000d8051800b986 */ /* 0x0001e2000c10110e */
[----:B------:R-:W-:Y:S05]  /*16bc0*/  @P2 BRA `(.L_x_258) ;  /* 0x0000000000042947 */ /* 0x000fea0003800000 */
[----:B------:R3:W5:Y:S02]  /*16bd0*/  LDG.E.U8 R4, desc[UR14][R32.64+0xd9] ;  /* 0x0000d90e20047981 */ /* 0x000764000c1e1100 */
.L_x_258:
[----:B------:R-:W-:Y:S05]  /*16be0*/  BSYNC B1 ;  /* 0x0000000000017941 */ /* 0x000fea0003800000 */
.L_x_257:
        /* <DEDUP_REMOVED lines=13> */
.L_x_260:
[----:B------:R-:W-:Y:S05]  /*16cc0*/  BSYNC B1 ;  /* 0x0000000000017941 */ /* 0x000fea0003800000 */
.L_x_259:
        /* <DEDUP_REMOVED lines=13> */
.L_x_262:
[----:B------:R-:W-:Y:S05]  /*16da0*/  BSYNC B1 ;  /* 0x0000000000017941 */ /* 0x000fea0003800000 */
.L_x_261:
        /* <DEDUP_REMOVED lines=13> */
.L_x_264:
[----:B------:R-:W-:Y:S05]  /*16e80*/  BSYNC B1 ;  /* 0x0000000000017941 */ /* 0x000fea0003800000 */
.L_x_263:
        /* <DEDUP_REMOVED lines=13> */
.L_x_266:
[----:B------:R-:W-:Y:S05]  /*16f60*/  BSYNC B1 ;  /* 0x0000000000017941 */ /* 0x000fea0003800000 */
.L_x_265:
        /* <DEDUP_REMOVED lines=13> */
.L_x_268:
[----:B------:R-:W-:Y:S05]  /*17040*/  BSYNC B1 ;  /* 0x0000000000017941 */ /* 0x000fea0003800000 */
.L_x_267:
        /* <DEDUP_REMOVED lines=13> */
.L_x_270:
[----:B------:R-:W-:Y:S05]  /*17120*/  BSYNC B1 ;  /* 0x0000000000017941 */ /* 0x000fea0003800000 */
.L_x_269:
        /* <DEDUP_REMOVED lines=13> */
.L_x_272:
[----:B------:R-:W-:Y:S05]  /*17200*/  BSYNC B1 ;  /* 0x0000000000017941 */ /* 0x000fea0003800000 */
.L_x_271:
        /* <DEDUP_REMOVED lines=13> */
.L_x_274:
[----:B------:R-:W-:Y:S05]  /*172e0*/  BSYNC B1 ;  /* 0x0000000000017941 */ /* 0x000fea0003800000 */
.L_x_273:
        /* <DEDUP_REMOVED lines=13> */
.L_x_276:
[----:B------:R-:W-:Y:S05]  /*173c0*/  BSYNC B1 ;  /* 0x0000000000017941 */ /* 0x000fea0003800000 */
.L_x_275:
        /* <DEDUP_REMOVED lines=13> */
.L_x_278:
[----:B------:R-:W-:Y:S05]  /*174a0*/  BSYNC B1 ;  /* 0x0000000000017941 */ /* 0x000fea0003800000 */
.L_x_277:
        /* <DEDUP_REMOVED lines=13> */
.L_x_280:
[----:B------:R-:W-:Y:S05]  /*17580*/  BSYNC B1 ;  /* 0x0000000000017941 */ /* 0x000fea0003800000 */
.L_x_279:
        /* <DEDUP_REMOVED lines=13> */
.L_x_282:
[----:B------:R-:W-:Y:S05]  /*17660*/  BSYNC B1 ;  /* 0x0000000000017941 */ /* 0x000fea0003800000 */
.L_x_281:
        /* <DEDUP_REMOVED lines=13> */
.L_x_284:
[----:B------:R-:W-:Y:S05]  /*17740*/  BSYNC B1 ;  /* 0x0000000000017941 */ /* 0x000fea0003800000 */
.L_x_283:
        /* <DEDUP_REMOVED lines=13> */
.L_x_286:
[----:B------:R-:W-:Y:S05]  /*17820*/  BSYNC B1 ;  /* 0x0000000000017941 */ /* 0x000fea0003800000 */
.L_x_285:
        /* <DEDUP_REMOVED lines=13> */
.L_x_288:
[----:B------:R-:W-:Y:S05]  /*17900*/  BSYNC B1 ;  /* 0x0000000000017941 */ /* 0x000fea0003800000 */
.L_x_287:
        /* <DEDUP_REMOVED lines=13> */
.L_x_290:
[----:B------:R-:W-:Y:S05]  /*179e0*/  BSYNC B1 ;  /* 0x0000000000017941 */ /* 0x000fea0003800000 */
.L_x_289:
        /* <DEDUP_REMOVED lines=13> */
.L_x_292:
[----:B------:R-:W-:Y:S05]  /*17ac0*/  BSYNC B1 ;  /* 0x0000000000017941 */ /* 0x000fea0003800000 */
.L_x_291:
        /* <DEDUP_REMOVED lines=13> */
.L_x_294:
[----:B------:R-:W-:Y:S05]  /*17ba0*/  BSYNC B1 ;  /* 0x0000000000017941 */ /* 0x000fea0003800000 */
.L_x_293:
[----:B------:R-:W2:Y:S01]  /*17bb0*/  LDL.LU R7, [R1+0x250] ;  /* 0x0002500001077983 */ /* 0x000ea20000300800 */
[----:B-----5:R-:W-:Y:S01]  /*17bc0*/  LOP3.LUT R4, R4, 0xff, RZ, 0xc0, !PT ;  /* 0x000000ff04047812 */ /* 0x020fe200078ec0ff */
[----:B------:R-:W-:Y:S01]  /*17bd0*/  BSSY B1, `(.L_x_295) ;  /* 0x0000013000017945 */ /* 0x000fe20003800000 */
[----:B0-----:R-:W-:Y:S02]  /*17be0*/  IADD3 R5, P0, R35, 0x80, RZ ;  /* 0x0000008023057810 */ /* 0x001fe40007f1e0ff */
[----:B------:R-:W-:-:S03]  /*17bf0*/  F2FP.F16.E4M3.UNPACK_B R4, R4 ;  /* 0x00000004ff04723e */ /* 0x000fc600020006ff */
[----:B--234-:R-:W-:Y:S01]  /*17c00*/  IMAD.X R2, RZ, RZ, R37, P0 ;  /* 0x000000ffff027224 */ /* 0x01cfe200000e0625 */
[----:B------:R-:W-:Y:S01]  /*17c10*/  ISETP.GE.AND P0, PT, R34, 0x81, PT ;  /* 0x000000812200780c */ /* 0x000fe20003f06270 */
[----:B------:R-:W-:Y:S02]  /*17c20*/  HADD2.F32 R4, -RZ, R4.H0_H0 ;  /* 0x20000004ff047230 */ /* 0x000fe40000004100 */
[----:B------:R-:W-:Y:S01]  /*17c30*/  IMAD R6, R2, UR6, RZ ;  /* 0x0000000602067c24 */ /* 0x000fe2000f8e02ff */
[----:B------:R-:W-:Y:S01]  /*17c40*/  ISETP.LT.OR P3, PT, R0, 0x1, !P0 ;  /* 0x000000010000780c */ /* 0x000fe20004761670 */
[----:B------:R-:W-:-:S04]  /*17c50*/  IMAD.WIDE.U32 R2, R5, UR6, R38 ;  /* 0x0000000605027c25 */ /* 0x000fc8000f8e0026 */
[----:B------:R-:W-:Y:S01]  /*17c60*/  FMUL R4, R4, UR21 ;  /* 0x0000001504047c20 */ /* 0x000fe20008400000 */
[----:B------:R-:W-:Y:S01]  /*17c70*/  IMAD R5, R5, UR7, R6 ;  /* 0x0000000705057c24 */ /* 0x000fe2000f8e0206 */
[----:B------:R-:W-:-:S04]  /*17c80*/  IADD3 R2, P2, R2, UR10, RZ ;  /* 0x0000000a02027c10 */ /* 0x000fc8000ff5e0ff */
[----:B------:R-:W-:Y:S01]  /*17c90*/  IADD3.X R3, R3, UR11, R5, P2, !PT ;  /* 0x0000000b03037c10 */ /* 0x000fe200097fe405 */
[----:B------:R-:W-:-:S05]  /*17ca0*/  FFMA R4, R7, UR20, R4 ;  /* 0x0000001407047c23 */ /* 0x000fca0008000004 */
[----:B------:R-:W-:Y:S02]  /*17cb0*/  F2FP.SATFINITE.E4M3.F32.PACK_AB_MERGE_C R7, RZ, R4, RZ ;  /* 0x00000004ff07723e */ /* 0x000fe400048070ff */
[----:B------:R-:W-:-:S03]  /*17cc0*/  PRMT R4, RZ, 0x7610, R4 ;  /* 0x00007610ff047816 */ /* 0x000fc60000000004 */
[----:B------:R0:W-:Y:S01]  /*17cd0*/  @!P1 STG.E.U8 desc[UR14][R26.64+0xf9], R7 ;  /* 0x0000f9071a009986 */ /* 0x0001e2000c10110e */
[----:B------:R-:W-:Y:S05]  /*17ce0*/  @P3 BRA `(.L_x_296) ;  /* 0x0000000000043947 */ /* 0x000fea0003800000 */
[----:B------:R2:W5:Y:S02]  /*17cf0*/  LDG.E.U8 R4, desc[UR14][R2.64] ;  /* 0x0000000e02047981 */ /* 0x000564000c1e1100 */
.L_x_296:
[----:B------:R-:W-:Y:S05]  /*17d00*/  BSYNC B1 ;  /* 0x0000000000017941 */ /* 0x000fea0003800000 */
.L_x_295:
[----:B------:R-:W3:Y:S01]  /*17d10*/  LDL.LU R5, [R1+0x254] ;  /* 0x0002540001057983 */ /* 0x000ee20000300800 */
        /* <DEDUP_REMOVED lines=12> */
.L_x_298:
[----:B------:R-:W-:Y:S05]  /*17de0*/  BSYNC B1 ;  /* 0x0000000000017941 */ /* 0x000fea0003800000 */
.L_x_297:
[----:B---3--:R-:W3:Y:S01]  /*17df0*/  LDL.LU R5, [R1+0x258] ;  /* 0x0002580001057983 */ /* 0x008ee20000300800 */
[----:B-----5:R-:W-:Y:S01]  /*17e00*/  LOP3.LUT R4, R4, 0xff, RZ, 0xc0, !PT ;  /* 0x000000ff04047812 */ /* 0x020fe200078ec0ff */
[----:B------:R-:W-:Y:S01]  /*17e10*/  BSSY B1, `(.L_x_299) ;  /* 0x0000013000017945 */ /* 0x000fe20003800000 */
[----:B------:R-:W-:Y:S02]  /*17e20*/  IADD3 R35, P1, R35, 0x88, RZ ;  /* 0x0000008823237810 */ /* 0x000fe40007f3e0ff */
[----:B------:R-:W-:Y:S02]  /*17e30*/  F2FP.F16.E4M3.UNPACK_B R4, R4 ;  /* 0x00000004ff04723e */ /* 0x000fe400020006ff */
[----:B------:R-:W-:Y:S01]  /*17e40*/  PRMT R6, RZ, 0x7610, R6 ;  /* 0x00007610ff067816 */ /* 0x000fe20000000006 */
[----:B------:R-:W-:Y:S01]  /*17e50*/  IMAD.X R36, RZ, RZ, R37, P1 ;  /* 0x000000ffff247224 */ /* 0x000fe200008e0625 */
[----:B------:R-:W-:Y:S01]  /*17e60*/  ISETP.GE.AND P1, PT, R34, 0x89, PT ;  /* 0x000000892200780c */ /* 0x000fe20003f26270 */
[----:B------:R-:W-:-:S02]  /*17e70*/  HADD2.F32 R4, -RZ, R4.H0_H0 ;  /* 0x20000004ff047230 */ /* 0x000fc40000004100 */
[----:B------:R-:W-:Y:S01]  /*17e80*/  IMAD R36, R36, UR6, RZ ;  /* 0x0000000624247c24 */ /* 0x000fe2000f8e02ff */
[----:B------:R-:W-:Y:S01]  /*17e90*/  ISETP.LT.OR P5, PT, R0, 0x1, !P1 ;  /* 0x000000010000780c */ /* 0x000fe20004fa1670 */
[----:B------:R-:W-:-:S04]  /*17ea0*/  IMAD.WIDE.U32 R38, R35, UR6, R38 ;  /* 0x0000000623267c25 */ /* 0x000fc8000f8e0026 */
[----:B------:R-:W-:Y:S01]  /*17eb0*/  FMUL R4, R4, UR21 ;  /* 0x0000001504047c20 */ /* 0x000fe20008400000 */
[----:B------:R-:W-:-:S03]  /*17ec0*/  IMAD R35, R35, UR7, R36 ;  /* 0x0000000723237c24 */ /* 0x000fc6000f8e0224 */
[----:B---3--:R-:W-:Y:S01]  /*17ed0*/  FFMA R5, R5, UR20, R4 ;  /* 0x0000001405057c23 */ /* 0x008fe20008000004 */
[----:B------:R-:W-:-:S04]  /*17ee0*/  IADD3 R4, P3, R38, UR10, RZ ;  /* 0x0000000a26047c10 */ /* 0x000fc8000ff7e0ff */
[----:B0-----:R-:W-:Y:S02]  /*17ef0*/  F2FP.SATFINITE.E4M3.F32.PACK_AB_MERGE_C R7, RZ, R5, RZ ;  /* 0x00000005ff07723e */ /* 0x001fe400048070ff */
[----:B------:R-:W-:-:S03]  /*17f00*/  IADD3.X R5, R39, UR11, R35, P3, !PT ;  /* 0x0000000b27057c10 */ /* 0x000fc60009ffe423 */
[----:B------:R0:W-:Y:S01]  /*17f10*/  @!P2 STG.E.U8 desc[UR14][R30.64+0x1], R7 ;  /* 0x000001071e00a986 */ /* 0x0001e2000c10110e */
[----:B------:R-:W-:Y:S05]  /*17f20*/  @P5 BRA `(.L_x_300) ;  /* 0x0000000000045947 */ /* 0x000fea0003800000 */
[----:B------:R3:W5:Y:S02]  /*17f30*/  LDG.E.U8 R6, desc[UR14][R4.64] ;  /* 0x0000000e04067981 */ /* 0x000764000c1e1100 */
.L_x_300:
[----:B------:R-:W-:Y:S05]  /*17f40*/  BSYNC B1 ;  /* 0x0000000000017941 */ /* 0x000fea0003800000 */
.L_x_299:
        /* <DEDUP_REMOVED lines=13> */
.L_x_302:
[----:B------:R-:W-:Y:S05]  /*18020*/  BSYNC B1 ;  /* 0x0000000000017941 */ /* 0x000fea0003800000 */
.L_x_301:
        /* <DEDUP_REMOVED lines=13> */
.L_x_304:
[----:B------:R-:W-:Y:S05]  /*18100*/  BSYNC B1 ;  /* 0x0000000000017941 */ /* 0x000fea0003800000 */
.L_x_303:
        /* <DEDUP_REMOVED lines=13> */
.L_x_306:
[----:B------:R-:W-:Y:S05]  /*181e0*/  BSYNC B1 ;  /* 0x0000000000017941 */ /* 0x000fea0003800000 */
.L_x_305:
        /* <DEDUP_REMOVED lines=13> */
.L_x_308:
[----:B------:R-:W-:Y:S05]  /*182c0*/  BSYNC B1 ;  /* 0x0000000000017941 */ /* 0x000fea0003800000 */
.L_x_307:
        /* <DEDUP_REMOVED lines=13> */
.L_x_310:
[----:B------:R-:W-:Y:S05]  /*183a0*/  BSYNC B1 ;  /* 0x0000000000017941 */ /* 0x000fea0003800000 */
.L_x_309:
        /* <DEDUP_REMOVED lines=13> */
.L_x_312:
[----:B------:R-:W-:Y:S05]  /*18480*/  BSYNC B1 ;  /* 0x0000000000017941 */ /* 0x000fea0003800000 */
.L_x_311:
        /* <DEDUP_REMOVED lines=13> */
.L_x_314:
[----:B------:R-:W-:Y:S05]  /*18560*/  BSYNC B1 ;  /* 0x0000000000017941 */ /* 0x000fea0003800000 */
.L_x_313:
        /* <DEDUP_REMOVED lines=13> */
.L_x_316:
[----:B------:R-:W-:Y:S05]  /*18640*/  BSYNC B1 ;  /* 0x0000000000017941 */ /* 0x000fea0003800000 */
.L_x_315:
        /* <DEDUP_REMOVED lines=13> */
.L_x_318:
[----:B------:R-:W-:Y:S05]  /*18720*/  BSYNC B1 ;  /* 0x0000000000017941 */ /* 0x000fea0003800000 */
.L_x_317:
        /* <DEDUP_REMOVED lines=13> */
.L_x_320:
[----:B------:R-:W-:Y:S05]  /*18800*/  BSYNC B1 ;  /* 0x0000000000017941 */ /* 0x000fea0003800000 */
.L_x_319:
        /* <DEDUP_REMOVED lines=13> */
.L_x_322:
[----:B------:R-:W-:Y:S05]  /*188e0*/  BSYNC B1 ;  /* 0x0000000000017941 */ /* 0x000fea0003800000 */
.L_x_321:
        /* <DEDUP_REMOVED lines=13> */
.L_x_324:
[----:B------:R-:W-:Y:S05]  /*189c0*/  BSYNC B1 ;  /* 0x0000000000017941 */ /* 0x000fea0003800000 */
.L_x_323:
        /* <DEDUP_REMOVED lines=13> */
.L_x_326:
[----:B------:R-:W-:Y:S05]  /*18aa0*/  BSYNC B1 ;  /* 0x0000000000017941 */ /* 0x000fea0003800000 */
.L_x_325:
        /* <DEDUP_REMOVED lines=13> */
.L_x_328:
[----:B------:R-:W-:Y:S05]  /*18b80*/  BSYNC B1 ;  /* 0x0000000000017941 */ /* 0x000fea0003800000 */
.L_x_327:
        /* <DEDUP_REMOVED lines=13> */
.L_x_330:
[----:B------:R-:W-:Y:S05]  /*18c60*/  BSYNC B1 ;  /* 0x0000000000017941 */ /* 0x000fea0003800000 */
.L_x_329:
        /* <DEDUP_REMOVED lines=13> */
.L_x_332:
[----:B------:R-:W-:Y:S05]  /*18d40*/  BSYNC B1 ;  /* 0x0000000000017941 */ /* 0x000fea0003800000 */
.L_x_331:
        /* <DEDUP_REMOVED lines=13> */
.L_x_334:
[----:B------:R-:W-:Y:S05]  /*18e20*/  BSYNC B1 ;  /* 0x0000000000017941 */ /* 0x000fea0003800000 */
.L_x_333:
        /* <DEDUP_REMOVED lines=13> */
.L_x_336:
[----:B------:R-:W-:Y:S05]  /*18f00*/  BSYNC B1 ;  /* 0x0000000000017941 */ /* 0x000fea0003800000 */
.L_x_335:
        /* <DEDUP_REMOVED lines=13> */
.L_x_338:
[----:B------:R-:W-:Y:S05]  /*18fe0*/  BSYNC B1 ;  /* 0x0000000000017941 */ /* 0x000fea0003800000 */
.L_x_337:
        /* <DEDUP_REMOVED lines=13> */
.L_x_340:
[----:B------:R-:W-:Y:S05]  /*190c0*/  BSYNC B1 ;  /* 0x0000000000017941 */ /* 0x000fea0003800000 */
.L_x_339:
        /* <DEDUP_REMOVED lines=13> */
.L_x_342:
[----:B------:R-:W-:Y:S05]  /*191a0*/  BSYNC B1 ;  /* 0x0000000000017941 */ /* 0x000fea0003800000 */
.L_x_341:
        /* <DEDUP_REMOVED lines=13> */
.L_x_344:
[----:B------:R-:W-:Y:S05]  /*19280*/  BSYNC B1 ;  /* 0x0000000000017941 */ /* 0x000fea0003800000 */
.L_x_343:
        /* <DEDUP_REMOVED lines=13> */
.L_x_346:
[----:B------:R-:W-:Y:S05]  /*19360*/  BSYNC B1 ;  /* 0x0000000000017941 */ /* 0x000fea0003800000 */
.L_x_345:
        /* <DEDUP_REMOVED lines=13> */
.L_x_348:
[----:B------:R-:W-:Y:S05]  /*19440*/  BSYNC B1 ;  /* 0x0000000000017941 */ /* 0x000fea0003800000 */
.L_x_347:
        /* <DEDUP_REMOVED lines=13> */
.L_x_350:
[----:B------:R-:W-:Y:S05]  /*19520*/  BSYNC B1 ;  /* 0x0000000000017941 */ /* 0x000fea0003800000 */
.L_x_349:
        /* <DEDUP_REMOVED lines=13> */
.L_x_352:
[----:B------:R-:W-:Y:S05]  /*19600*/  BSYNC B1 ;  /* 0x0000000000017941 */ /* 0x000fea0003800000 */
.L_x_351:
        /* <DEDUP_REMOVED lines=13> */
.L_x_354:
[----:B------:R-:W-:Y:S05]  /*196e0*/  BSYNC B1 ;  /* 0x0000000000017941 */ /* 0x000fea0003800000 */
.L_x_353:
        /* <DEDUP_REMOVED lines=13> */
.L_x_356:
[----:B------:R-:W-:Y:S05]  /*197c0*/  BSYNC B1 ;  /* 0x0000000000017941 */ /* 0x000fea0003800000 */
.L_x_355:
        /* <DEDUP_REMOVED lines=13> */
.L_x_358:
[----:B------:R-:W-:Y:S05]  /*198a0*/  BSYNC B1 ;  /* 0x0000000000017941 */ /* 0x000fea0003800000 */
.L_x_357:
        /* <DEDUP_REMOVED lines=13> */
.L_x_360:
[----:B------:R-:W-:Y:S05]  /*19980*/  BSYNC B1 ;  /* 0x0000000000017941 */ /* 0x000fea0003800000 */
.L_x_359:
        /* <DEDUP_REMOVED lines=13> */
.L_x_362:
[----:B------:R-:W-:Y:S05]  /*19a60*/  BSYNC B1 ;  /* 0x0000000000017941 */ /* 0x000fea0003800000 */
.L_x_361:
        /* <DEDUP_REMOVED lines=13> */
.L_x_364:
[----:B------:R-:W-:Y:S05]  /*19b40*/  BSYNC B1 ;  /* 0x0000000000017941 */ /* 0x000fea0003800000 */
.L_x_363:
        /* <DEDUP_REMOVED lines=13> */
.L_x_366:
[----:B------:R-:W-:Y:S05]  /*19c20*/  BSYNC B1 ;  /* 0x0000000000017941 */ /* 0x000fea0003800000 */
.L_x_365:
        /* <DEDUP_REMOVED lines=13> */
.L_x_368:
[----:B------:R-:W-:Y:S05]  /*19d00*/  BSYNC B1 ;  /* 0x0000000000017941 */ /* 0x000fea0003800000 */
.L_x_367:
        /* <DEDUP_REMOVED lines=13> */
.L_x_370:
[----:B------:R-:W-:Y:S05]  /*19de0*/  BSYNC B1 ;  /* 0x0000000000017941 */ /* 0x000fea0003800000 */
.L_x_369:
        /* <DEDUP_REMOVED lines=13> */
.L_x_372:
[----:B------:R-:W-:Y:S05]  /*19ec0*/  BSYNC B1 ;  /* 0x0000000000017941 */ /* 0x000fea0003800000 */
.L_x_371:
        /* <DEDUP_REMOVED lines=13> */
.L_x_374:
[----:B------:R-:W-:Y:S05]  /*19fa0*/  BSYNC B1 ;  /* 0x0000000000017941 */ /* 0x000fea0003800000 */
.L_x_373:
        /* <DEDUP_REMOVED lines=13> */
.L_x_376:
[----:B------:R-:W-:Y:S05]  /*1a080*/  BSYNC B1 ;  /* 0x0000000000017941 */ /* 0x000fea0003800000 */
.L_x_375:
        /* <DEDUP_REMOVED lines=13> */
.L_x_378:
[----:B------:R-:W-:Y:S05]  /*1a160*/  BSYNC B1 ;  /* 0x0000000000017941 */ /* 0x000fea0003800000 */
.L_x_377:
        /* <DEDUP_REMOVED lines=13> */
.L_x_380:
[----:B------:R-:W-:Y:S05]  /*1a240*/  BSYNC B1 ;  /* 0x0000000000017941 */ /* 0x000fea0003800000 */
.L_x_379:
        /* <DEDUP_REMOVED lines=13> */
.L_x_382:
[----:B------:R-:W-:Y:S05]  /*1a320*/  BSYNC B1 ;  /* 0x0000000000017941 */ /* 0x000fea0003800000 */
.L_x_381:
        /* <DEDUP_REMOVED lines=13> */
.L_x_384:
[----:B------:R-:W-:Y:S05]  /*1a400*/  BSYNC B1 ;  /* 0x0000000000017941 */ /* 0x000fea0003800000 */
.L_x_383:
        /* <DEDUP_REMOVED lines=13> */
.L_x_386:
[----:B------:R-:W-:Y:S05]  /*1a4e0*/  BSYNC B1 ;  /* 0x0000000000017941 */ /* 0x000fea0003800000 */
.L_x_385:
        /* <DEDUP_REMOVED lines=13> */
.L_x_388:
[----:B------:R-:W-:Y:S05]  /*1a5c0*/  BSYNC B1 ;  /* 0x0000000000017941 */ /* 0x000fea0003800000 */
.L_x_387:
        /* <DEDUP_REMOVED lines=13> */
.L_x_390:
[----:B------:R-:W-:Y:S05]  /*1a6a0*/  BSYNC B1 ;  /* 0x0000000000017941 */ /* 0x000fea0003800000 */
.L_x_389:
        /* <DEDUP_REMOVED lines=13> */
.L_x_392:
[----:B------:R-:W-:Y:S05]  /*1a780*/  BSYNC B1 ;  /* 0x0000000000017941 */ /* 0x000fea0003800000 */
.L_x_391:
        /* <DEDUP_REMOVED lines=13> */
.L_x_394:
[----:B------:R-:W-:Y:S05]  /*1a860*/  BSYNC B1 ;  /* 0x0000000000017941 */ /* 0x000fea0003800000 */
.L_x_393:
        /* <DEDUP_REMOVED lines=13> */
.L_x_396:
[----:B------:R-:W-:Y:S05]  /*1a940*/  BSYNC B1 ;  /* 0x0000000000017941 */ /* 0x000fea0003800000 */
.L_x_395:
        /* <DEDUP_REMOVED lines=13> */
.L_x_398:
[----:B------:R-:W-:Y:S05]  /*1aa20*/  BSYNC B1 ;  /* 0x0000000000017941 */ /* 0x000fea0003800000 */
.L_x_397:
        /* <DEDUP_REMOVED lines=13> */
.L_x_400:
[----:B------:R-:W-:Y:S05]  /*1ab00*/  BSYNC B1 ;  /* 0x0000000000017941 */ /* 0x000fea0003800000 */
.L_x_399:
        /* <DEDUP_REMOVED lines=13> */
.L_x_402:
[----:B------:R-:W-:Y:S05]  /*1abe0*/  BSYNC B1 ;  /* 0x0000000000017941 */ /* 0x000fea0003800000 */
.L_x_401:
        /* <DEDUP_REMOVED lines=13> */
.L_x_404:
[----:B------:R-:W-:Y:S05]  /*1acc0*/  BSYNC B1 ;  /* 0x0000000000017941 */ /* 0x000fea0003800000 */
.L_x_403:
        /* <DEDUP_REMOVED lines=13> */
.L_x_406:
[----:B------:R-:W-:Y:S05]  /*1ada0*/  BSYNC B1 ;  /* 0x0000000000017941 */ /* 0x000fea0003800000 */
.L_x_405:
        /* <DEDUP_REMOVED lines=13> */
.L_x_408:
[----:B------:R-:W-:Y:S05]  /*1ae80*/  BSYNC B1 ;  /* 0x0000000000017941 */ /* 0x000fea0003800000 */
.L_x_407:
        /* <DEDUP_REMOVED lines=13> */
.L_x_410:
[----:B------:R-:W-:Y:S05]  /*1af60*/  BSYNC B1 ;  /* 0x0000000000017941 */ /* 0x000fea0003800000 */
.L_x_409:
        /* <DEDUP_REMOVED lines=13> */
.L_x_412:
[----:B------:R-:W-:Y:S05]  /*1b040*/  BSYNC B1 ;  /* 0x0000000000017941 */ /* 0x000fea0003800000 */
.L_x_411:
        /* <DEDUP_REMOVED lines=13> */
.L_x_414:
[----:B------:R-:W-:Y:S05]  /*1b120*/  BSYNC B1 ;  /* 0x0000000000017941 */ /* 0x000fea0003800000 */
.L_x_413:
        /* <DEDUP_REMOVED lines=13> */
.L_x_416:
[----:B------:R-:W-:Y:S05]  /*1b200*/  BSYNC B1 ;  /* 0x0000000000017941 */ /* 0x000fea0003800000 */
.L_x_415:
        /* <DEDUP_REMOVED lines=13> */
.L_x_418:
[----:B------:R-:W-:Y:S05]  /*1b2e0*/  BSYNC B1 ;  /* 0x0000000000017941 */ /* 0x000fea0003800000 */
.L_x_417:
        /* <DEDUP_REMOVED lines=13> */
.L_x_420:
[----:B------:R-:W-:Y:S05]  /*1b3c0*/  BSYNC B1 ;  /* 0x0000000000017941 */ /* 0x000fea0003800000 */
.L_x_419:
        /* <DEDUP_REMOVED lines=13> */
.L_x_422:
[----:B------:R-:W-:Y:S05]  /*1b4a0*/  BSYNC B1 ;  /* 0x0000000000017941 */ /* 0x000fea0003800000 */
.L_x_421:
        /* <DEDUP_REMOVED lines=13> */
.L_x_424:
[----:B------:R-:W-:Y:S05]  /*1b580*/  BSYNC B1 ;  /* 0x0000000000017941 */ /* 0x000fea0003800000 */
.L_x_423:
        /* <DEDUP_REMOVED lines=13> */
.L_x_426:
[----:B------:R-:W-:Y:S05]  /*1b660*/  BSYNC B1 ;  /* 0x0000000000017941 */ /* 0x000fea0003800000 */
.L_x_425:
        /* <DEDUP_REMOVED lines=13> */
.L_x_428:
[----:B------:R-:W-:Y:S05]  /*1b740*/  BSYNC B1 ;  /* 0x0000000000017941 */ /* 0x000fea0003800000 */
.L_x_427:
        /* <DEDUP_REMOVED lines=13> */
.L_x_430:
[----:B------:R-:W-:Y:S05]  /*1b820*/  BSYNC B1 ;  /* 0x0000000000017941 */ /* 0x000fea0003800000 */
.L_x_429:
        /* <DEDUP_REMOVED lines=13> */
.L_x_432:
[----:B------:R-:W-:Y:S05]  /*1b900*/  BSYNC B1 ;  /* 0x0000000000017941 */ /* 0x000fea0003800000 */
.L_x_431:
        /* <DEDUP_REMOVED lines=13> */
.L_x_434:
[----:B------:R-:W-:Y:S05]  /*1b9e0*/  BSYNC B1 ;  /* 0x0000000000017941 */ /* 0x000fea0003800000 */
.L_x_433:
        /* <DEDUP_REMOVED lines=13> */
.L_x_436:
[----:B------:R-:W-:Y:S05]  /*1bac0*/  BSYNC B1 ;  /* 0x0000000000017941 */ /* 0x000fea0003800000 */
.L_x_435:
        /* <DEDUP_REMOVED lines=13> */
.L_x_438:
[----:B------:R-:W-:Y:S05]  /*1bba0*/  BSYNC B1 ;  /* 0x0000000000017941 */ /* 0x000fea0003800000 */
.L_x_437:
        /* <DEDUP_REMOVED lines=13> */
.L_x_440:
[----:B------:R-:W-:Y:S05]  /*1bc80*/  BSYNC B1 ;  /* 0x0000000000017941 */ /* 0x000fea0003800000 */
.L_x_439:
        /* <DEDUP_REMOVED lines=13> */
.L_x_442:
[----:B------:R-:W-:Y:S05]  /*1bd60*/  BSYNC B1 ;  /* 0x0000000000017941 */ /* 0x000fea0003800000 */
.L_x_441:
        /* <DEDUP_REMOVED lines=13> */
.L_x_444:
[----:B------:R-:W-:Y:S05]  /*1be40*/  BSYNC B1 ;  /* 0x0000000000017941 */ /* 0x000fea0003800000 */
.L_x_443:
        /* <DEDUP_REMOVED lines=13> */
.L_x_446:
[----:B------:R-:W-:Y:S05]  /*1bf20*/  BSYNC B1 ;  /* 0x0000000000017941 */ /* 0x000fea0003800000 */
.L_x_445:
        /* <DEDUP_REMOVED lines=13> */
.L_x_448:
[----:B------:R-:W-:Y:S05]  /*1c000*/  BSYNC B1 ;  /* 0x0000000000017941 */ /* 0x000fea0003800000 */
.L_x_447:
        /* <DEDUP_REMOVED lines=13> */
.L_x_450:
[----:B------:R-:W-:Y:S05]  /*1c0e0*/  BSYNC B1 ;  /* 0x0000000000017941 */ /* 0x000fea0003800000 */
.L_x_449:
        /* <DEDUP_REMOVED lines=13> */
.L_x_452:
[----:B------:R-:W-:Y:S05]  /*1c1c0*/  BSYNC B1 ;  /* 0x0000000000017941 */ /* 0x000fea0003800000 */
.L_x_451:
        /* <DEDUP_REMOVED lines=13> */
.L_x_454:
[----:B------:R-:W-:Y:S05]  /*1c2a0*/  BSYNC B1 ;  /* 0x0000000000017941 */ /* 0x000fea0003800000 */
.L_x_453:
        /* <DEDUP_REMOVED lines=13> */
.L_x_456:
[----:B------:R-:W-:Y:S05]  /*1c380*/  BSYNC B1 ;  /* 0x0000000000017941 */ /* 0x000fea0003800000 */
.L_x_455:
        /* <DEDUP_REMOVED lines=13> */
.L_x_458:
[----:B------:R-:W-:Y:S05]  /*1c460*/  BSYNC B1 ;  /* 0x0000000000017941 */ /* 0x000fea0003800000 */
.L_x_457:
        /* <DEDUP_REMOVED lines=13> */
.L_x_460:
[----:B------:R-:W-:Y:S05]  /*1c540*/  BSYNC B1 ;  /* 0x0000000000017941 */ /* 0x000fea0003800000 */
.L_x_459:
        /* <DEDUP_REMOVED lines=13> */
.L_x_462:
[----:B------:R-:W-:Y:S05]  /*1c620*/  BSYNC B1 ;  /* 0x0000000000017941 */ /* 0x000fea0003800000 */
.L_x_461:
        /* <DEDUP_REMOVED lines=13> */
.L_x_464:
[----:B------:R-:W-:Y:S05]  /*1c700*/  BSYNC B1 ;  /* 0x0000000000017941 */ /* 0x000fea0003800000 */
.L_x_463:
        /* <DEDUP_REMOVED lines=13> */
.L_x_466:
[----:B------:R-:W-:Y:S05]  /*1c7e0*/  BSYNC B1 ;  /* 0x0000000000017941 */ /* 0x000fea0003800000 */
.L_x_465:
        /* <DEDUP_REMOVED lines=13> */
.L_x_468:
[----:B------:R-:W-:Y:S05]  /*1c8c0*/  BSYNC B1 ;  /* 0x0000000000017941 */ /* 0x000fea0003800000 */
.L_x_467:
        /* <DEDUP_REMOVED lines=13> */
.L_x_470:
[----:B------:R-:W-:Y:S05]  /*1c9a0*/  BSYNC B1 ;  /* 0x0000000000017941 */ /* 0x000fea0003800000 */
.L_x_469:
        /* <DEDUP_REMOVED lines=13> */
.L_x_472:
[----:B------:R-:W-:Y:S05]  /*1ca80*/  BSYNC B1 ;  /* 0x0000000000017941 */ /* 0x000fea0003800000 */
.L_x_471:
        /* <DEDUP_REMOVED lines=13> */
.L_x_474:
[----:B------:R-:W-:Y:S05]  /*1cb60*/  BSYNC B1 ;  /* 0x0000000000017941 */ /* 0x000fea0003800000 */
.L_x_473:
        /* <DEDUP_REMOVED lines=13> */
.L_x_476:
[----:B------:R-:W-:Y:S05]  /*1cc40*/  BSYNC B1 ;  /* 0x0000000000017941 */ /* 0x000fea0003800000 */
.L_x_475:
        /* <DEDUP_REMOVED lines=13> */
.L_x_478:
[----:B------:R-:W-:Y:S05]  /*1cd20*/  BSYNC B1 ;  /* 0x0000000000017941 */ /* 0x000fea0003800000 */
.L_x_477:
        /* <DEDUP_REMOVED lines=13> */
.L_x_480:
[----:B------:R-:W-:Y:S05]  /*1ce00*/  BSYNC B1 ;  /* 0x0000000000017941 */ /* 0x000fea0003800000 */
.L_x_479:
        /* <DEDUP_REMOVED lines=13> */
.L_x_482:
[----:B------:R-:W-:Y:S05]  /*1cee0*/  BSYNC B1 ;  /* 0x0000000000017941 */ /* 0x000fea0003800000 */
.L_x_481:
        /* <DEDUP_REMOVED lines=13> */
.L_x_484:
[----:B------:R-:W-:Y:S05]  /*1cfc0*/  BSYNC B1 ;  /* 0x0000000000017941 */ /* 0x000fea0003800000 */
.L_x_483:
        /* <DEDUP_REMOVED lines=13> */
.L_x_486:
[----:B------:R-:W-:Y:S05]  /*1d0a0*/  BSYNC B1 ;  /* 0x0000000000017941 */ /* 0x000fea0003800000 */
.L_x_485:
        /* <DEDUP_REMOVED lines=13> */
.L_x_488:
[----:B------:R-:W-:Y:S05]  /*1d180*/  BSYNC B1 ;  /* 0x0000000000017941 */ /* 0x000fea0003800000 */
.L_x_487:
        /* <DEDUP_REMOVED lines=13> */
.L_x_490:
[----:B------:R-:W-:Y:S05]  /*1d260*/  BSYNC B1 ;  /* 0x0000000000017941 */ /* 0x000fea0003800000 */
.L_x_489:
        /* <DEDUP_REMOVED lines=13> */
.L_x_492:
[----:B------:R-:W-:Y:S05]  /*1d340*/  BSYNC B1 ;  /* 0x0000000000017941 */ /* 0x000fea0003800000 */
.L_x_491:
        /* <DEDUP_REMOVED lines=13> */
.L_x_494:
[----:B------:R-:W-:Y:S05]  /*1d420*/  BSYNC B1 ;  /* 0x0000000000017941 */ /* 0x000fea0003800000 */
.L_x_493:
        /* <DEDUP_REMOVED lines=13> */
.L_x_496:
[----:B------:R-:W-:Y:S05]  /*1d500*/  BSYNC B1 ;  /* 0x0000000000017941 */ /* 0x000fea0003800000 */
.L_x_495:
        /* <DEDUP_REMOVED lines=13> */
.L_x_498:
[----:B------:R-:W-:Y:S05]  /*1d5e0*/  BSYNC B1 ;  /* 0x0000000000017941 */ /* 0x000fea0003800000 */
.L_x_497:
        /* <DEDUP_REMOVED lines=13> */
.L_x_500:
[----:B------:R-:W-:Y:S05]  /*1d6c0*/  BSYNC B1 ;  /* 0x0000000000017941 */ /* 0x000fea0003800000 */
.L_x_499:
        /* <DEDUP_REMOVED lines=13> */
.L_x_502:
[----:B------:R-:W-:Y:S05]  /*1d7a0*/  BSYNC B1 ;  /* 0x0000000000017941 */ /* 0x000fea0003800000 */
.L_x_501:
        /* <DEDUP_REMOVED lines=13> */
.L_x_504:
[----:B------:R-:W-:Y:S05]  /*1d880*/  BSYNC B1 ;  /* 0x0000000000017941 */ /* 0x000fea0003800000 */
.L_x_503:
        /* <DEDUP_REMOVED lines=13> */
.L_x_506:
[----:B------:R-:W-:Y:S05]  /*1d960*/  BSYNC B1 ;  /* 0x0000000000017941 */ /* 0x000fea0003800000 */
.L_x_505:
        /* <DEDUP_REMOVED lines=13> */
.L_x_508:
[----:B------:R-:W-:Y:S05]  /*1da40*/  BSYNC B1 ;  /* 0x0000000000017941 */ /* 0x000fea0003800000 */
.L_x_507:
        /* <DEDUP_REMOVED lines=13> */
.L_x_510:
[----:B------:R-:W-:Y:S05]  /*1db20*/  BSYNC B1 ;  /* 0x0000000000017941 */ /* 0x000fea0003800000 */
.L_x_509:
        /* <DEDUP_REMOVED lines=13> */
.L_x_512:
[----:B------:R-:W-:Y:S05]  /*1dc00*/  BSYNC B1 ;  /* 0x0000000000017941 */ /* 0x000fea0003800000 */
.L_x_511:
        /* <DEDUP_REMOVED lines=13> */
.L_x_514:
[----:B------:R-:W-:Y:S05]  /*1dce0*/  BSYNC B1 ;  /* 0x0000000000017941 */ /* 0x000fea0003800000 */
.L_x_513:
        /* <DEDUP_REMOVED lines=13> */
.L_x_516:
[----:B------:R-:W-:Y:S05]  /*1ddc0*/  BSYNC B1 ;  /* 0x0000000000017941 */ /* 0x000fea0003800000 */
.L_x_515:
        /* <DEDUP_REMOVED lines=13> */
.L_x_518:
[----:B------:R-:W-:Y:S05]  /*1dea0*/  BSYNC B1 ;  /* 0x0000000000017941 */ /* 0x000fea0003800000 */
.L_x_517:
        /* <DEDUP_REMOVED lines=13> */
.L_x_520:
[----:B------:R-:W-:Y:S05]  /*1df80*/  BSYNC B1 ;  /* 0x0000000000017941 */ /* 0x000fea0003800000 */
.L_x_519:
        /* <DEDUP_REMOVED lines=13> */
.L_x_522:
[----:B------:R-:W-:Y:S05]  /*1e060*/  BSYNC B1 ;  /* 0x0000000000017941 */ /* 0x000fea0003800000 */
.L_x_521:
        /* <DEDUP_REMOVED lines=13> */
.L_x_524:
[----:B------:R-:W-:Y:S05]  /*1e140*/  BSYNC B1 ;  /* 0x0000000000017941 */ /* 0x000fea0003800000 */
.L_x_523:
        /* <DEDUP_REMOVED lines=13> */
.L_x_526:
[----:B------:R-:W-:Y:S05]  /*1e220*/  BSYNC B1 ;  /* 0x0000000000017941 */ /* 0x000fea0003800000 */
.L_x_525:
        /* <DEDUP_REMOVED lines=13> */
.L_x_528:
[----:B------:R-:W-:Y:S05]  /*1e300*/  BSYNC B1 ;  /* 0x0000000000017941 */ /* 0x000fea0003800000 */
.L_x_527:
        /* <DEDUP_REMOVED lines=13> */
.L_x_530:
[----:B------:R-:W-:Y:S05]  /*1e3e0*/  BSYNC B1 ;  /* 0x0000000000017941 */ /* 0x000fea0003800000 */
.L_x_529:
        /* <DEDUP_REMOVED lines=13> */
.L_x_532:
[----:B------:R-:W-:Y:S05]  /*1e4c0*/  BSYNC B1 ;  /* 0x0000000000017941 */ /* 0x000fea0003800000 */
.L_x_531:
        /* <DEDUP_REMOVED lines=13> */
.L_x_534:
[----:B------:R-:W-:Y:S05]  /*1e5a0*/  BSYNC B1 ;  /* 0x0000000000017941 */ /* 0x000fea0003800000 */
.L_x_533:
        /* <DEDUP_REMOVED lines=13> */
.L_x_536:
[----:B------:R-:W-:Y:S05]  /*1e680*/  BSYNC B1 ;  /* 0x0000000000017941 */ /* 0x000fea0003800000 */
.L_x_535:
        /* <DEDUP_REMOVED lines=13> */
.L_x_538:
[----:B------:R-:W-:Y:S05]  /*1e760*/  BSYNC B1 ;  /* 0x0000000000017941 */ /* 0x000fea0003800000 */
.L_x_537:
        /* <DEDUP_REMOVED lines=13> */
.L_x_540:
[----:B------:R-:W-:Y:S05]  /*1e840*/  BSYNC B1 ;  /* 0x0000000000017941 */ /* 0x000fea0003800000 */
.L_x_539:
        /* <DEDUP_REMOVED lines=13> */
.L_x_542:
[----:B------:R-:W-:Y:S05]  /*1e920*/  BSYNC B1 ;  /* 0x0000000000017941 */ /* 0x000fea0003800000 */
.L_x_541:
        /* <DEDUP_REMOVED lines=13> */
.L_x_544:
[----:B------:R-:W-:Y:S05]  /*1ea00*/  BSYNC B1 ;  /* 0x0000000000017941 */ /* 0x000fea0003800000 */
.L_x_543:
        /* <DEDUP_REMOVED lines=13> */
.L_x_546:
[----:B------:R-:W-:Y:S05]  /*1eae0*/  BSYNC B1 ;  /* 0x0000000000017941 */ /* 0x000fea0003800000 */
.L_x_545:
[----:B--234-:R-:W2:Y:S01]  /*1eaf0*/  LDL.LU R3, [R1+0x448] ;  /* 0x0004480001037983 */ /* 0x01cea20000300800 */
[----:B-----5:R-:W-:Y:S01]  /*1eb00*/  LOP3.LUT R6, R6, 0xff, RZ, 0xc0, !PT ;  /* 0x000000ff06067812 */ /* 0x020fe200078ec0ff */
[----:B------:R-:W-:Y:S01]  /*1eb10*/  BSSY B1, `(.L_x_547) ;  /* 0x000000b000017945 */ /* 0x000fe20003800000 */
[----:B------:R-:W-:Y:S02]  /*1eb20*/  ISETP.LT.OR P2, PT, R0, 0xf9, !P1 ;  /* 0x000000f90000780c */ /* 0x000fe40004f41670 */
[----:B------:R-:W-:Y:S02]  /*1eb30*/  F2FP.F16.E4M3.UNPACK_B R6, R6 ;  /* 0x00000006ff06723e */ /* 0x000fe400020006ff */
[----:B------:R-:W-:-:S03]  /*1eb40*/  PRMT R2, RZ, 0x7610, R2 ;  /* 0x00007610ff027816 */ /* 0x000fc60000000002 */
[----:B------:R-:W-:-:S05]  /*1eb50*/  HADD2.F32 R6, -RZ, R6.H0_H0 ;  /* 0x20000006ff067230 */ /* 0x000fca0000004100 */
[----:B------:R-:W-:-:S04]  /*1eb60*/  FMUL R6, R6, UR21 ;  /* 0x0000001506067c20 */ /* 0x000fc80008400000 */
[----:B--2---:R-:W-:-:S05]  /*1eb70*/  FFMA R6, R3, UR20, R6 ;  /* 0x0000001403067c23 */ /* 0x004fca0008000006 */
[----:B------:R-:W-:-:S05]  /*1eb80*/  F2FP.SATFINITE.E4M3.F32.PACK_AB_MERGE_C R3, RZ, R6, RZ ;  /* 0x00000006ff03723e */ /* 0x000fca00048070ff */
[----:B------:R2:W-:Y:S01]  /*1eb90*/  @!P0 STG.E.U8 desc[UR14][R30.64+0xf9], R3 ;  /* 0x0000f9031e008986 */ /* 0x0005e2000c10110e */
[----:B------:R-:W-:Y:S05]  /*1eba0*/  @P2 BRA `(.L_x_548) ;  /* 0x0000000000042947 */ /* 0x000fea0003800000 */
[----:B------:R3:W5:Y:S02]  /*1ebb0*/  LDG.E.U8 R2, desc[UR14][R4.64+0xf8] ;  /* 0x0000f80e04027981 */ /* 0x000764000c1e1100 */
.L_x_548:
[----:B------:R-:W-:Y:S05]  /*1ebc0*/  BSYNC B1 ;  /* 0x0000000000017941 */ /* 0x000fea0003800000 */
.L_x_547:
[----:B--2---:R-:W2:Y:S01]  /*1ebd0*/  LDL.LU R3, [R1+0x44c] ;  /* 0x00044c0001037983 */ /* 0x004ea20000300800 */
        /* <DEDUP_REMOVED lines=12> */
.L_x_550:
[----:B------:R-:W-:Y:S05]  /*1eca0*/  BSYNC B1 ;  /* 0x0000000000017941 */ /* 0x000fea0003800000 */
.L_x_549:
[----:B------:R-:W-:Y:S05]  /*1ecb0*/  @P1 BRA `(.L_x_551) ;  /* 0x0000004800881947 */ /* 0x000fea0003800000 */
[----:B------:R-:W2:Y:S01]  /*1ecc0*/  LDL.LU R2, [R1+0x450] ;  /* 0x0004500001027983 */ /* 0x000ea20000300800 */
[----:B-----5:R-:W-:-:S04]  /*1ecd0*/  LOP3.LUT R0, R0, 0xff, RZ, 0xc0, !PT ;  /* 0x000000ff00007812 */ /* 0x020fc800078ec0ff */
[----:B------:R-:W-:-:S05]  /*1ece0*/  F2FP.F16.E4M3.UNPACK_B R0, R0 ;  /* 0x00000000ff00723e */ /* 0x000fca00020006ff */
[----:B------:R-:W-:-:S05]  /*1ecf0*/  HADD2.F32 R0, -RZ, R0.H0_H0 ;  /* 0x20000000ff007230 */ /* 0x000fca0000004100 */
[----:B------:R-:W-:-:S04]  /*1ed00*/  FMUL R0, R0, UR21 ;  /* 0x0000001500007c20 */ /* 0x000fc80008400000 */
[----:B--2---:R-:W-:-:S05]  /*1ed10*/  FFMA R0, R2, UR20, R0 ;  /* 0x0000001402007c23 */ /* 0x004fca0008000000 */
[----:B------:R-:W-:-:S05]  /*1ed20*/  F2FP.SATFINITE.E4M3.F32.PACK_AB_MERGE_C R3, RZ, R0, RZ ;  /* 0x00000000ff03723e */ /* 0x000fca00048070ff */
[----:B------:R2:W-:Y:S01]  /*1ed30*/  STG.E.U8 desc[UR14][R28.64+0xf9], R3 ;  /* 0x0000f9031c007986 */ /* 0x0005e2000c10110e */
[----:B------:R-:W-:Y:S05]  /*1ed40*/  BRA `(.L_x_551) ;  /* 0x0000004800647947 */ /* 0x000fea0003800000 */
.L_x_38:
[----:B------:R-:W-:Y:S01]  /*1ed50*/  ISETP.GE.AND P3, PT, R34, 0x1, PT ;  /* 0x000000012200780c */ /* 0x000fe20003f66270 */
[----:B------:R-:W-:Y:S01]  /*1ed60*/  FMUL R3, R3, UR20 ;  /* 0x0000001403037c20 */ /* 0x000fe20008400000 */
[----:B------:R-:W2:Y:S02]  /*1ed70*/  LDL.LU R2, [R1+0x200] ;  /* 0x0002000001027983 */ /* 0x000ea40000300800 */
[----:B------:R-:W-:Y:S02]  /*1ed80*/  ISETP.LT.OR P0, PT, R0, 0x1, !P3 ;  /* 0x000000010000780c */ /* 0x000fe40005f01670 */
[----:B------:R-:W-:Y:S01]  /*1ed90*/  F2FP.SATFINITE.E4M3.F32.PACK_AB_MERGE_C R3, RZ, R3, RZ ;  /* 0x00000003ff03723e */ /* 0x000fe200048070ff */
[----:B------:R-:W-:Y:S01]  /*1eda0*/  FMUL R4, R4, UR20 ;  /* 0x0000001404047c20 */ /* 0x000fe20008400000 */
[----:B------:R-:W-:Y:S01]  /*1edb0*/  ISETP.GE.AND P2, PT, R34, 0x9, PT ;  /* 0x000000092200780c */ /* 0x000fe20003f46270 */
[----:B------:R-:W-:Y:S01]  /*1edc0*/  FMUL R5, R5, UR20 ;  /* 0x0000001405057c20 */ /* 0x000fe20008400000 */
[----:B------:R-:W-:Y:S01]  /*1edd0*/  ISETP.LT.OR P1, PT, R0, 0x9, !P3 ;  /* 0x000000090000780c */ /* 0x000fe20005f21670 */
[----:B------:R-:W-:Y:S01]  /*1ede0*/  FMUL R6, R6, UR20 ;  /* 0x0000001406067c20 */ /* 0x000fe20008400000 */
[----:B------:R-:W-:Y:S01]  /*1edf0*/  FMUL R7, R7, UR20 ;  /* 0x0000001407077c20 */ /* 0x000fe20008400000 */
[----:B------:R-:W-:Y:S01]  /*1ee00*/  ISETP.LT.OR P5, PT, R0, 0xa, !P3 ;  /* 0x0000000a0000780c */ /* 0x000fe20005fa1670 */
[----:B------:R-:W-:Y:S01]  /*1ee10*/  FMUL R8, R8, UR20 ;  /* 0x0000001408087c20 */ /* 0x000fe20008400000 */
[----:B------:R-:W-:Y:S01]  /*1ee20*/  FMUL R9, R9, UR20 ;  /* 0x0000001409097c20 */ /* 0x000fe20008400000 */
[----:B------:R-:W-:Y:S01]  /*1ee30*/  FMUL R10, R10, UR20 ;  /* 0x000000140a0a7c20 */ /* 0x000fe20008400000 */
[----:B------:R0:W-:Y:S01]  /*1ee40*/  @!P0 STG.E.U8 desc[UR14][R24.64], R3 ;  /* 0x0000000318008986 */ /* 0x0001e2000c10110e */
[----:B------:R-:W-:-:S02]  /*1ee50*/  ISETP.LT.OR P0, PT, R0, 0x2, !P3 ;  /* 0x000000020000780c */ /* 0x000fc40005f01670 */
[----:B------:R-:W-:Y:S01]  /*1ee60*/  F2FP.SATFINITE.E4M3.F32.PACK_AB_MERGE_C R4, RZ, R4, RZ ;  /* 0x00000004ff04723e */ /* 0x000fe200048070ff */
[----:B------:R-:W-:Y:S01]  /*1ee70*/  FMUL R11, R11, UR20 ;  /* 0x000000140b0b7c20 */ /* 0x000fe20008400000 */
[----:B------:R-:W-:Y:S01]  /*1ee80*/  F2FP.SATFINITE.E4M3.F32.PACK_AB_MERGE_C R5, RZ, R5, RZ ;  /* 0x00000005ff05723e */ /* 0x000fe200048070ff */
[----:B------:R-:W-:Y:S01]  /*1ee90*/  FMUL R12, R12, UR20 ;  /* 0x000000140c0c7c20 */ /* 0x000fe20008400000 */
[----:B------:R-:W-:Y:S01]  /*1eea0*/  FMUL R13, R13, UR20 ;  /* 0x000000140d0d7c20 */ /* 0x000fe20008400000 */
[----:B------:R-:W-:Y:S01]  /*1eeb0*/  FMUL R14, R14, UR20 ;  /* 0x000000140e0e7c20 */ /* 0x000fe20008400000 */
[----:B------:R-:W-:Y:S01]  /*1eec0*/  FMUL R15, R15, UR20 ;  /* 0x000000140f0f7c20 */ /* 0x000fe20008400000 */
[----:B------:R-:W-:Y:S01]  /*1eed0*/  FMUL R16, R16, UR20 ;  /* 0x0000001410107c20 */ /* 0x000fe20008400000 */
[----:B------:R-:W-:Y:S01]  /*1eee0*/  FMUL R17, R17, UR20 ;  /* 0x0000001411117c20 */ /* 0x000fe20008400000 */
[----:B------:R-:W-:Y:S01]  /*1eef0*/  FMUL R18, R18, UR20 ;  /* 0x0000001412127c20 */ /* 0x000fe20008400000 */
[----:B------:R-:W-:Y:S01]  /*1ef00*/  FMUL R19, R19, UR20 ;  /* 0x0000001413137c20 */ /* 0x000fe20008400000 */
[----:B------:R-:W-:Y:S01]  /*1ef10*/  @!P0 STG.E.U8 desc[UR14][R24.64+0x1], R4 ;  /* 0x0000010418008986 */ /* 0x000fe2000c10110e */
[----:B------:R-:W-:-:S02]  /*1ef20*/  ISETP.LT.OR P0, PT, R0, 0x1, !P2 ;  /* 0x000000010000780c */ /* 0x000fc40005701670 */
[----:B------:R-:W-:Y:S01]  /*1ef30*/  F2FP.SATFINITE.E4M3.F32.PACK_AB_MERGE_C R6, RZ, R6, RZ ;  /* 0x00000006ff06723e */ /* 0x000fe200048070ff */
[----:B------:R-:W-:Y:S01]  /*1ef40*/  FMUL R20, R20, UR20 ;  /* 0x0000001414147c20 */ /* 0x000fe20008400000 */
[----:B------:R-:W-:Y:S01]  /*1ef50*/  FMUL R21, R21, UR20 ;  /* 0x0000001415157c20 */ /* 0x000fe20008400000 */
[----:B------:R-:W-:Y:S01]  /*1ef60*/  FMUL R22, R22, UR20 ;  /* 0x0000001416167c20 */ /* 0x000fe20008400000 */
[----:B------:R-:W3:Y:S07]  /*1ef70*/  LDL.LU R41, [R1+0x204] ;  /* 0x0002040001297983 */ /* 0x000eee0000300800 */
[----:B------:R4:W-:Y:S01]  /*1ef80*/  @!P0 STG.E.U8 desc[UR14][R26.64], R5 ;  /* 0x000000051a008986 */ /* 0x0009e2000c10110e */
[----:B------:R-:W-:-:S02]  /*1ef90*/  ISETP.LT.OR P0, PT, R0, 0x2, !P2 ;  /* 0x000000020000780c */ /* 0x000fc40005701670 */
[----:B------:R-:W-:Y:S01]  /*1efa0*/  F2FP.SATFINITE.E4M3.F32.PACK_AB_MERGE_C R7, RZ, R7, RZ ;  /* 0x00000007ff07723e */ /* 0x000fe200048070ff */
[----:B------:R-:W5:Y:S01]  /*1efb0*/  LDL.LU R39, [R1+0x208] ;  /* 0x0002080001277983 */ /* 0x000f620000300800 */
[----:B------:R-:W-:Y:S02]  /*1efc0*/  F2FP.SATFINITE.E4M3.F32.PACK_AB_MERGE_C R8, RZ, R8, RZ ;  /* 0x00000008ff08723e */ /* 0x000fe400048070ff */
[----:B------:R-:W-:Y:S01]  /*1efd0*/  F2FP.SATFINITE.E4M3.F32.PACK_AB_MERGE_C R9, RZ, R9, RZ ;  /* 0x00000009ff09723e */ /* 0x000fe200048070ff */
[----:B------:R-:W-:Y:S01]  /*1efe0*/  FMUL R23, R23, UR20 ;  /* 0x0000001417177c20 */ /* 0x000fe20008400000 */
[----:B------:R-:W-:Y:S01]  /*1eff0*/  F2FP.SATFINITE.E4M3.F32.PACK_AB_MERGE_C R10, RZ, R10, RZ ;  /* 0x0000000aff0a723e */ /* 0x000fe200048070ff */
[----:B------:R-:W-:Y:S01]  /*1f000*/  FMUL R152, R152, UR20 ;  /* 0x0000001498987c20 */ /* 0x000fe20008400000 */
[----:B------:R-:W-:Y:S01]  /*1f010*/  F2FP.SATFINITE.E4M3.F32.PACK_AB_MERGE_C R11, RZ, R11, RZ ;  /* 0x0000000bff0b723e */ /* 0x000fe200048070ff */
[----:B------:R-:W3:Y:S04]  /*1f020*/  LDL.LU R35, [R1+0x20c] ;  /* 0x00020c0001237983 */ /* 0x000ee80000300800 */
[----:B------:R-:W-:Y:S01]  /*1f030*/  @!P0 STG.E.U8 desc[UR14][R26.64+0x1], R6 ;  /* 0x000001061a008986 */ /* 0x000fe2000c10110e */
[----:B------:R-:W-:-:S03]  /*1f040*/  ISETP.LT.OR P0, PT, R0, 0x9, !P2 ;  /* 0x000000090000780c */ /* 0x000fc60005701670 */
[----:B------:R-:W-:Y:S01]  /*1f050*/  @!P1 STG.E.U8 desc[UR14][R24.64+0x8], R7 ;  /* 0x0000080718009986 */ /* 0x000fe2000c10110e */
[----:B------:R-:W-:-:S03]  /*1f060*/  ISETP.LT.OR P1, PT, R0, 0xa, !P2 ;  /* 0x0000000a0000780c */ /* 0x000fc60005721670 */
[----:B------:R-:W-:Y:S01]  /*1f070*/  @!P5 STG.E.U8 desc[UR14][R24.64+0x9], R8 ;  /* 0x000009081800d986 */ /* 0x000fe2000c10110e */
[C---:B------:R-:W-:Y:S02]  /*1f080*/  ISETP.LT.OR P5, PT, R0.reuse, 0x11, !P3 ;  /* 0x000000110000780c */ /* 0x040fe40005fa1670 */
[----:B------:R-:W-:Y:S01]  /*1f090*/  F2FP.SATFINITE.E4M3.F32.PACK_AB_MERGE_C R12, RZ, R12, RZ ;  /* 0x0000000cff0c723e */ /* 0x000fe200048070ff */
[----:B------:R-:W-:Y:S01]  /*1f0a0*/  FMUL R153, R153, UR20 ;  /* 0x0000001499997c20 */ /* 0x000fe20008400000 */
[----:B------:R-:W-:Y:S01]  /*1f0b0*/  F2FP.SATFINITE.E4M3.F32.PACK_AB_MERGE_C R13, RZ, R13, RZ ;  /* 0x0000000dff0d723e */ /* 0x000fe200048070ff */
[----:B------:R-:W-:Y:S01]  /*1f0c0*/  @!P0 STG.E.U8 desc[UR14][R26.64+0x8], R9 ;  /* 0x000008091a008986 */ /* 0x000fe2000c10110e */
[----:B------:R-:W-:-:S03]  /*1f0d0*/  ISETP.LT.OR P0, PT, R0, 0x12, !P3 ;  /* 0x000000120000780c */ /* 0x000fc60005f01670 */
[----:B------:R-:W-:Y:S01]  /*1f0e0*/  @!P1 STG.E.U8 desc[UR14][R26.64+0x9], R10 ;  /* 0x0000090a1a009986 */ /* 0x000fe2000c10110e */
[----:B------:R-:W-:-:S03]  /*1f0f0*/  ISETP.LT.OR P1, PT, R0, 0x11, !P2 ;  /* 0x000000110000780c */ /* 0x000fc60005721670 */
[----:B------:R-:W-:Y:S01]  /*1f100*/  @!P5 STG.E.U8 desc[UR14][R24.64+0x10], R11 ;  /* 0x0000100b1800d986 */ /* 0x000fe2000c10110e */
[C---:B------:R-:W-:Y:S02]  /*1f110*/  ISETP.LT.OR P5, PT, R0.reuse, 0x12, !P2 ;  /* 0x000000120000780c */ /* 0x040fe400057a1670 */
[----:B------:R-:W-:Y:S01]  /*1f120*/  F2FP.SATFINITE.E4M3.F32.PACK_AB_MERGE_C R14, RZ, R14, RZ ;  /* 0x0000000eff0e723e */ /* 0x000fe200048070ff */
[----:B------:R-:W5:Y:S04]  /*1f130*/  LDL.LU R33, [R1+0x210] ;  /* 0x0002100001217983 */ /* 0x000f680000300800 */
[----:B------:R-:W-:Y:S01]  /*1f140*/  @!P0 STG.E.U8 desc[UR14][R24.64+0x11], R12 ;  /* 0x0000110c18008986 */ /* 0x000fe2000c10110e */
[----:B------:R-:W-:-:S03]  /*1f150*/  ISETP.LT.OR P0, PT, R0, 0x19, !P3 ;  /* 0x000000190000780c */ /* 0x000fc60005f01670 */
[----:B------:R-:W-:Y:S01]  /*1f160*/  @!P1 STG.E.U8 desc[UR14][R26.64+0x10], R13 ;  /* 0x0000100d1a009986 */ /* 0x000fe2000c10110e */
[C---:B------:R-:W-:Y:S02]  /*1f170*/  ISETP.LT.OR P1, PT, R0.reuse, 0x1a, !P3 ;  /* 0x0000001a0000780c */ /* 0x040fe40005f21670 */
[----:B------:R-:W-:Y:S02]  /*1f180*/  F2FP.SATFINITE.E4M3.F32.PACK_AB_MERGE_C R15, RZ, R15, RZ ;  /* 0x0000000fff0f723e */ /* 0x000fe400048070ff */
[----:B------:R-:W-:Y:S01]  /*1f190*/  F2FP.SATFINITE.E4M3.F32.PACK_AB_MERGE_C R16, RZ, R16, RZ ;  /* 0x00000010ff10723e */ /* 0x000fe200048070ff */
[----:B------:R-:W-:Y:S01]  /*1f1a0*/  @!P5 STG.E.U8 desc[UR14][R26.64+0x11], R14 ;  /* 0x0000110e1a00d986 */ /* 0x000fe2000c10110e */
[----:B------:R-:W-:-:S03]  /*1f1b0*/  ISETP.LT.OR P5, PT, R0, 0x19, !P2 ;  /* 0x000000190000780c */ /* 0x000fc600057a1670 */
[----:B------:R-:W-:Y:S01]  /*1f1c0*/  @!P0 STG.E.U8 desc[UR14][R24.64+0x18], R15 ;  /* 0x0000180f18008986 */ /* 0x000fe2000c10110e */
[----:B------:R-:W-:-:S03]  /*1f1d0*/  ISETP.LT.OR P0, PT, R0, 0x1a, !P2 ;  /* 0x0000001a0000780c */ /* 0x000fc60005701670 */
[----:B------:R-:W-:Y:S01]  /*1f1e0*/  @!P1 STG.E.U8 desc[UR14][R24.64+0x19], R16 ;  /* 0x0000191018009986 */ /* 0x000fe2000c10110e */
[----:B------:R-:W-:Y:S02]  /*1f1f0*/  ISETP.LT.OR P1, PT, R0, 0x21, !P3 ;  /* 0x000000210000780c */ /* 0x000fe40005f21670 */
[----:B------:R-:W-:Y:S01]  /*1f200*/  F2FP.SATFINITE.E4M3.F32.PACK_AB_MERGE_C R17, RZ, R17, RZ ;  /* 0x00000011ff11723e */ /* 0x000fe200048070ff */
[----:B------:R-:W5:Y:S01]  /*1f210*/  LDL.LU R32, [R1+0x214] ;  /* 0x0002140001207983 */ /* 0x000f620000300800 */
[----:B------:R-:W-:Y:S01]  /*1f220*/  F2FP.SATFINITE.E4M3.F32.PACK_AB_MERGE_C R18, RZ, R18, RZ ;  /* 0x00000012ff12723e */ /* 0x000fe200048070ff */
[----:B------:R-:W-:Y:S01]  /*1f230*/  FMUL R154, R154, UR20 ;  /* 0x000000149a9a7c20 */ /* 0x000fe20008400000 */
[----:B------:R-:W-:Y:S01]  /*1f240*/  F2FP.SATFINITE.E4M3.F32.PACK_AB_MERGE_C R19, RZ, R19, RZ ;  /* 0x00000013ff13723e */ /* 0x000fe200048070ff */
[----:B------:R-:W-:Y:S01]  /*1f250*/  @!P5 STG.E.U8 desc[UR14][R26.64+0x18], R17 ;  /* 0x000018111a00d986 */ /* 0x000fe2000c10110e */
[----:B------:R-:W-:Y:S01]  /*1f260*/  ISETP.LT.OR P5, PT, R0, 0x22, !P3 ;  /* 0x000000220000780c */ /* 0x000fe20005fa1670 */
[----:B------:R-:W-:Y:S01]  /*1f270*/  FMUL R156, R156, UR20 ;  /* 0x000000149c9c7c20 */ /* 0x000fe20008400000 */
[----:B------:R-:W-:Y:S01]  /*1f280*/  F2FP.SATFINITE.E4M3.F32.PACK_AB_MERGE_C R20, RZ, R20, RZ ;  /* 0x00000014ff14723e */ /* 0x000fe200048070ff */
[----:B------:R-:W-:Y:S01]  /*1f290*/  @!P0 STG.E.U8 desc[UR14][R26.64+0x19], R18 ;  /* 0x000019121a008986 */ /* 0x000fe2000c10110e */
[C---:B------:R-:W-:Y:S01]  /*1f2a0*/  ISETP.LT.OR P0, PT, R0.reuse, 0x21, !P2 ;  /* 0x000000210000780c */ /* 0x040fe20005701670 */
[----:B------:R-:W-:Y:S01]  /*1f2b0*/  FMUL R155, R155, UR20 ;  /* 0x000000149b9b7c20 */ /* 0x000fe20008400000 */
[----:B------:R-:W-:Y:S01]  /*1f2c0*/  F2FP.SATFINITE.E4M3.F32.PACK_AB_MERGE_C R21, RZ, R21, RZ ;  /* 0x00000015ff15723e */ /* 0x000fe200048070ff */
[----:B------:R-:W-:Y:S01]  /*1f2d0*/  @!P1 STG.E.U8 desc[UR14][R24.64+0x20], R19 ;  /* 0x0000201318009986 */ /* 0x000fe2000c10110e */
[----:B------:R-:W-:Y:S01]  /*1f2e0*/  ISETP.LT.OR P1, PT, R0, 0x22, !P2 ;  /* 0x000000220000780c */ /* 0x000fe20005721670 */
[----:B------:R-:W-:Y:S01]  /*1f2f0*/  FMUL R157, R157, UR20 ;  /* 0x000000149d9d7c20 */ /* 0x000fe20008400000 */
        /* <DEDUP_REMOVED lines=20> */
[C---:B------:R-:W-:Y:S01]  /*1f440*/  ISETP.LT.OR P6, PT, R0.reuse, 0x32, !P2 ;  /* 0x000000320000780c */ /* 0x040fe200057c1670 */
        /* <DEDUP_REMOVED lines=45> */
[----:B0-----:R-:W-:Y:S01]  /*1f720*/  F2FP.SATFINITE.E4M3.F32.PACK_AB_MERGE_C R3, RZ, R168, RZ ;  /* 0x000000a8ff03723e */ /* 0x001fe200048070ff */
        /* <DEDUP_REMOVED lines=11> */
[----:B----4-:R-:W-:Y:S01]  /*1f7e0*/  F2FP.SATFINITE.E4M3.F32.PACK_AB_MERGE_C R5, RZ, R170, RZ ;  /* 0x000000aaff05723e */ /* 0x010fe200048070ff */
        /* <DEDUP_REMOVED lines=8> */
[----:B------:R0:W-:Y:S01]  /*1f870*/  @!P1 STG.E.U8 desc[UR14][R24.64+0x49], R3 ;  /* 0x0000490318009986 */ /* 0x0001e2000c10110e */
[C---:B------:R-:W-:Y:S01]  /*1f880*/  ISETP.LT.OR P1, PT, R0.reuse, 0x52, !P3 ;  /* 0x000000520000780c */ /* 0x040fe20005f21670 */
[----:B------:R-:W-:Y:S01]  /*1f890*/  FMUL R181, R181, UR20 ;  /* 0x00000014b5b57c20 */ /* 0x000fe20008400000 */
[----:B------:R-:W-:Y:S01]  /*1f8a0*/  F2FP.SATFINITE.E4M3.F32.PACK_AB_MERGE_C R175, RZ, R175, RZ ;  /* 0x000000afffaf723e */ /* 0x000fe200048070ff */
[----:B------:R4:W-:Y:S01]  /*1f8b0*/  @!P6 STG.E.U8 desc[UR14][R26.64+0x49], R5 ;  /* 0x000049051a00e986 */ /* 0x0009e2000c10110e */
        /* <DEDUP_REMOVED lines=8> */
[----:B0-----:R-:W-:Y:S01]  /*1f940*/  F2FP.SATFINITE.E4M3.F32.PACK_AB_MERGE_C R3, RZ, R172, RZ ;  /* 0x000000acff03723e */ /* 0x001fe200048070ff */
[----:B------:R-:W-:Y:S01]  /*1f950*/  FMUL R183, R183, UR20 ;  /* 0x00000014b7b77c20 */ /* 0x000fe20008400000 */
[C---:B------:R-:W-:Y:S01]  /*1f960*/  ISETP.LT.OR P0, PT, R0.reuse, 0x59, !P3 ;  /* 0x000000590000780c */ /* 0x040fe20005f01670 */
[----:B------:R-:W-:Y:S01]  /*1f970*/  FMUL R185, R185, UR20 ;  /* 0x00000014b9b97c20 */ /* 0x000fe20008400000 */
[----:B----4-:R-:W-:Y:S01]  /*1f980*/  F2FP.SATFINITE.E4M3.F32.PACK_AB_MERGE_C R5, RZ, R174, RZ ;  /* 0x000000aeff05723e */ /* 0x010fe200048070ff */
        /* <DEDUP_REMOVED lines=8> */
[----:B------:R4:W-:Y:S01]  /*1fa10*/  @!P6 STG.E.U8 desc[UR14][R26.64+0x51], R5 ;  /* 0x000051051a00e986 */ /* 0x0009e2000c10110e */
[C---:B------:R-:W-:Y:S01]  /*1fa20*/  ISETP.LT.OR P6, PT, R0.reuse, 0x5a, !P2 ;  /* 0x0000005a0000780c */ /* 0x040fe200057c1670 */
[----:B------:R-:W-:Y:S01]  /*1fa30*/  FMUL R187, R187, UR20 ;  /* 0x00000014bbbb7c20 */ /* 0x000fe20008400000 */
[----:B------:R-:W-:Y:S01]  /*1fa40*/  F2FP.SATFINITE.E4M3.F32.PACK_AB_MERGE_C R185, RZ, R185, RZ ;  /* 0x000000b9ffb9723e */ /* 0x000fe200048070ff */
[----:B------:R-:W-:Y:S01]  /*1fa50*/  @!P0 STG.E.U8 desc[UR14][R24.64+0x58], R175 ;  /* 0x000058af18008986 */ /* 0x000fe2000c10110e */
[----:B0-----:R-:W-:Y:S01]  /*1fa60*/  F2FP.SATFINITE.E4M3.F32.PACK_AB_MERGE_C R3, RZ, R176, RZ ;  /* 0x000000b0ff03723e */ /* 0x001fe200048070ff */
[----:B------:R-:W-:Y:S01]  /*1fa70*/  FMUL R189, R189, UR20 ;  /* 0x00000014bdbd7c20 */ /* 0x000fe20008400000 */
[----:B------:R-:W-:Y:S01]  /*1fa80*/  ISETP.LT.OR P0, PT, R0, 0x61, !P3 ;  /* 0x000000610000780c */ /* 0x000fe20005f01670 */
[----:B------:R-:W-:Y:S01]  /*1fa90*/  FMUL R190, R190, UR20 ;  /* 0x00000014bebe7c20 */ /* 0x000fe20008400000 */
[----:B------:R-:W-:Y:S01]  /*1faa0*/  FMUL R192, R192, UR20 ;  /* 0x00000014c0c07c20 */ /* 0x000fe20008400000 */
[----:B------:R0:W-:Y:S01]  /*1fab0*/  @!P1 STG.E.U8 desc[UR14][R24.64+0x59], R3 ;  /* 0x0000590318009986 */ /* 0x0001e2000c10110e */
[C---:B------:R-:W-:Y:S01]  /*1fac0*/  ISETP.LT.OR P1, PT, R0.reuse, 0x62, !P3 ;  /* 0x000000620000780c */ /* 0x040fe20005f21670 */
[----:B------:R-:W-:Y:S01]  /*1fad0*/  FMUL R191, R191, UR20 ;  /* 0x00000014bfbf7c20 */ /* 0x000fe20008400000 */
[----:B----4-:R-:W-:Y:S01]  /*1fae0*/  F2FP.SATFINITE.E4M3.F32.PACK_AB_MERGE_C R5, RZ, R178, RZ ;  /* 0x000000b2ff05723e */ /* 0x010fe200048070ff */
[----:B------:R-:W-:Y:S01]  /*1faf0*/  @!P5 STG.E.U8 desc[UR14][R26.64+0x58], R177 ;  /* 0x000058b11a00d986 */ /* 0x000fe2000c10110e */
        /* <DEDUP_REMOVED lines=12> */
[----:B------:R-:W-:Y:S01]  /*1fbc0*/  F2FP.SATFINITE.E4M3.F32.PACK_AB_MERGE_C R191, RZ, R191, RZ ;  /* 0x000000bfffbf723e */ /* 0x000fe200048070ff */
[----:B------:R0:W-:Y:S01]  /*1fbd0*/  @!P1 STG.E.U8 desc[UR14][R24.64+0x61], R3 ;  /* 0x0000610318009986 */ /* 0x0001e2000c10110e */
[C---:B------:R-:W-:Y:S01]  /*1fbe0*/  ISETP.LT.OR P1, PT, R0.reuse, 0x6a, !P3 ;  /* 0x0000006a0000780c */ /* 0x040fe20005f21670 */
[----:B------:R-:W-:Y:S01]  /*1fbf0*/  FMUL R197, R197, UR20 ;  /* 0x00000014c5c57c20 */ /* 0x000fe20008400000 */
[----:B----4-:R-:W-:Y:S01]  /*1fc00*/  F2FP.SATFINITE.E4M3.F32.PACK_AB_MERGE_C R5, RZ, R182, RZ ;  /* 0x000000b6ff05723e */ /* 0x010fe200048070ff */
[----:B------:R-:W-:Y:S01]  /*1fc10*/  @!P5 STG.E.U8 desc[UR14][R26.64+0x60], R181 ;  /* 0x000060b51a00d986 */ /* 0x000fe2000c10110e */
[----:B------:R-:W-:Y:S01]  /*1fc20*/  ISETP.LT.OR P5, PT, R0, 0x69, !P2 ;  /* 0x000000690000780c */ /* 0x000fe200057a1670 */
        /* <DEDUP_REMOVED lines=13> */
[----:B------:R-:W-:Y:S01]  /*1fd00*/  ISETP.LT.OR P1, PT, R0, 0x72, !P3 ;  /* 0x000000720000780c */ /* 0x000fe20005f21670 */
[----:B------:R-:W-:Y:S01]  /*1fd10*/  FMUL R202, R202, UR20 ;  /* 0x00000014caca7c20 */ /* 0x000fe20008400000 */
[----:B----4-:R-:W-:Y:S01]  /*1fd20*/  F2FP.SATFINITE.E4M3.F32.PACK_AB_MERGE_C R5, RZ, R186, RZ ;  /* 0x000000baff05723e */ /* 0x010fe200048070ff */
        /* <DEDUP_REMOVED lines=111> */
[----:B--2---:R-:W-:Y:S01]  /*20420*/  FMUL R2, R2, UR20 ;  /* 0x0000001402027c20 */ /* 0x004fe20008400000 */
        /* <DEDUP_REMOVED lines=8> */
[----:B------:R-:W4:Y:S01]  /*204b0*/  LDL.LU R38, [R1+0x218] ;  /* 0x0002180001267983 */ /* 0x000f220000300800 */
[----:B------:R-:W-:-:S03]  /*204c0*/  F2FP.SATFINITE.E4M3.F32.PACK_AB_MERGE_C R233, RZ, R233, RZ ;  /* 0x000000e9ffe9723e */ /* 0x000fc600048070ff */
[----:B------:R0:W-:Y:S01]  /*204d0*/  @!P1 STG.E.U8 desc[UR14][R24.64+0xa1], R3 ;  /* 0x0000a10318009986 */ /* 0x0001e2000c10110e */
[C---:B------:R-:W-:Y:S02]  /*204e0*/  ISETP.LT.OR P1, PT, R0.reuse, 0xaa, !P3 ;  /* 0x000000aa0000780c */ /* 0x040fe40005f21670 */
[----:B--2---:R-:W-:Y:S01]  /*204f0*/  F2FP.SATFINITE.E4M3.F32.PACK_AB_MERGE_C R5, RZ, R214, RZ ;  /* 0x000000d6ff05723e */ /* 0x004fe200048070ff */
[----:B------:R-:W-:Y:S01]  /*20500*/  @!P5 STG.E.U8 desc[UR14][R26.64+0xa0], R213 ;  /* 0x0000a0d51a00d986 */ /* 0x000fe2000c10110e */
[----:B------:R-:W-:-:S03]  /*20510*/  ISETP.LT.OR P5, PT, R0, 0xa9, !P2 ;  /* 0x000000a90000780c */ /* 0x000fc600057a1670 */
[----:B------:R2:W-:Y:S01]  /*20520*/  @!P6 STG.E.U8 desc[UR14][R26.64+0xa1], R5 ;  /* 0x0000a1051a00e986 */ /* 0x0005e2000c10110e */
[C---:B------:R-:W-:Y:S02]  /*20530*/  ISETP.LT.OR P6, PT, R0.reuse, 0xaa, !P2 ;  /* 0x000000aa0000780c */ /* 0x040fe400057c1670 */
[----:B0-----:R-:W-:Y:S01]  /*20540*/  F2FP.SATFINITE.E4M3.F32.PACK_AB_MERGE_C R3, RZ, R216, RZ ;  /* 0x000000d8ff03723e */ /* 0x001fe200048070ff */
[----:B------:R-:W-:Y:S01]  /*20550*/  @!P0 STG.E.U8 desc[UR14][R24.64+0xa8], R215 ;  /* 0x0000a8d718008986 */ /* 0x000fe2000c10110e */
[----:B------:R-:W-:-:S03]  /*20560*/  ISETP.LT.OR P0, PT, R0, 0xb1, !P3 ;  /* 0x000000b10000780c */ /* 0x000fc60005f01670 */
        /* <DEDUP_REMOVED lines=38> */
[----:B------:R-:W4:Y:S04]  /*207d0*/  LDL.LU R37, [R1+0x21c] ;  /* 0x00021c0001257983 */ /* 0x000f280000300800 */
[----:B------:R-:W-:Y:S01]  /*207e0*/  @!P1 STG.E.U8 desc[UR14][R24.64+0xc9], R3 ;  /* 0x0000c90318009986 */ /* 0x000fe2000c10110e */
[C---:B------:R-:W-:Y:S02]  /*207f0*/  ISETP.LT.OR P1, PT, R0.reuse, 0xd2, !P3 ;  /* 0x000000d20000780c */ /* 0x040fe40005f21670 */
[----:B--2---:R-:W-:Y:S01]  /*20800*/  F2FP.SATFINITE.E4M3.F32.PACK_AB_MERGE_C R5, RZ, R234, RZ ;  /* 0x000000eaff05723e */ /* 0x004fe200048070ff */
[----:B------:R-:W2:Y:S01]  /*20810*/  LDL.LU R36, [R1+0x220] ;  /* 0x0002200001247983 */ /* 0x000ea20000300800 */
[----:B------:R-:W-:Y:S01]  /*20820*/  F2FP.SATFINITE.E4M3.F32.PACK_AB_MERGE_C R7, RZ, R236, RZ ;  /* 0x000000ecff07723e */ /* 0x000fe200048070ff */
[----:B---3--:R-:W-:Y:S01]  /*20830*/  FMUL R4, R35, UR20 ;  /* 0x0000001423047c20 */ /* 0x008fe20008400000 */
[----:B------:R-:W-:Y:S01]  /*20840*/  F2FP.SATFINITE.E4M3.F32.PACK_AB_MERGE_C R9, RZ, R2, RZ ;  /* 0x00000002ff09723e */ /* 0x000fe200048070ff */
[----:B------:R-:W-:Y:S01]  /*20850*/  FMUL R2, R41, UR20 ;  /* 0x0000001429027c20 */ /* 0x000fe20008400000 */
[----:B------:R-:W3:Y:S04]  /*20860*/  LDL.LU R35, [R1+0x224] ;  /* 0x0002240001237983 */ /* 0x000ee80000300800 */
[----:B------:R-:W-:Y:S01]  /*20870*/  @!P0 STG.E.U8 desc[UR14][R24.64+0xc8], R231 ;  /* 0x0000c8e718008986 */ /* 0x000fe2000c10110e */
[----:B------:R-:W-:-:S03]  /*20880*/  ISETP.LT.OR P0, PT, R0, 0xd1, !P3 ;  /* 0x000000d10000780c */ /* 0x000fc60005f01670 */
[----:B------:R-:W-:Y:S01]  /*20890*/  @!P5 STG.E.U8 desc[UR14][R26.64+0xc8], R233 ;  /* 0x0000c8e91a00d986 */ /* 0x000fe2000c10110e */
[----:B------:R-:W-:-:S03]  /*208a0*/  ISETP.LT.OR P5, PT, R0, 0xd1, !P2 ;  /* 0x000000d10000780c */ /* 0x000fc600057a1670 */
[----:B------:R5:W-:Y:S01]  /*208b0*/  @!P6 STG.E.U8 desc[UR14][R26.64+0xc9], R5 ;  /* 0x0000c9051a00e986 */ /* 0x000be2000c10110e */
[----:B------:R-:W-:-:S03]  /*208c0*/  ISETP.LT.OR P6, PT, R0, 0xd2, !P2 ;  /* 0x000000d20000780c */ /* 0x000fc600057c1670 */
[----:B------:R0:W-:Y:S01]  /*208d0*/  @!P1 STG.E.U8 desc[UR14][R24.64+0xd1], R7 ;  /* 0x0000d10718009986 */ /* 0x0001e2000c10110e */
[----:B-----5:R-:W-:-:S03]  /*208e0*/  FMUL R5, R33, UR20 ;  /* 0x0000001421057c20 */ /* 0x020fc60008400000 */
[----:B------:R-:W5:Y:S01]  /*208f0*/  LDL.LU R33, [R1+0x228] ;  /* 0x0002280001217983 */ /* 0x000f620000300800 */
[----:B0-----:R-:W-:Y:S01]  /*20900*/  F2FP.SATFINITE.E4M3.F32.PACK_AB_MERGE_C R7, RZ, R2, RZ ;  /* 0x00000002ff07723e */ /* 0x001fe200048070ff */
[----:B------:R-:W-:Y:S02]  /*20910*/  FMUL R2, R32, UR20 ;  /* 0x0000001420027c20 */ /* 0x000fe40008400000 */
[----:B------:R-:W5:Y:S04]  /*20920*/  LDL.LU R41, [R1+0x22c] ;  /* 0x00022c0001297983 */ /* 0x000f680000300800 */
[----:B------:R-:W5:Y:S01]  /*20930*/  LDL.LU R32, [R1+0x230] ;  /* 0x0002300001207983 */ /* 0x000f620000300800 */
[----:B------:R-:W-:Y:S01]  /*20940*/  F2FP.SATFINITE.E4M3.F32.PACK_AB_MERGE_C R235, RZ, R235, RZ ;  /* 0x000000ebffeb723e */ /* 0x000fe200048070ff */
[----:B------:R-:W-:Y:S01]  /*20950*/  FMUL R3, R39, UR20 ;  /* 0x0000001427037c20 */ /* 0x000fe20008400000 */
[----:B------:R-:W-:Y:S01]  /*20960*/  F2FP.SATFINITE.E4M3.F32.PACK_AB_MERGE_C R237, RZ, R237, RZ ;  /* 0x000000edffed723e */ /* 0x000fe200048070ff */
[----:B------:R-:W5:Y:S04]  /*20970*/  LDL.LU R39, [R1+0x234] ;  /* 0x0002340001277983 */ /* 0x000f680000300800 */
[----:B------:R-:W-:Y:S01]  /*20980*/  @!P0 STG.E.U8 desc[UR14][R24.64+0xd0], R235 ;  /* 0x0000d0eb18008986 */ /* 0x000fe2000c10110e */
[----:B------:R-:W-:-:S02]  /*20990*/  ISETP.LT.OR P0, PT, R0, 0xd9, !P3 ;  /* 0x000000d90000780c */ /* 0x000fc40005f01670 */
[C---:B------:R-:W-:Y:S01]  /*209a0*/  ISETP.LT.OR P1, PT, R0.reuse, 0xda, !P3 ;  /* 0x000000da0000780c */ /* 0x040fe20005f21670 */
[----:B------:R-:W-:Y:S01]  /*209b0*/  @!P5 STG.E.U8 desc[UR14][R26.64+0xd0], R237 ;  /* 0x0000d0ed1a00d986 */ /* 0x000fe2000c10110e */
[----:B------:R-:W-:Y:S02]  /*209c0*/  ISETP.LT.OR P5, PT, R0, 0xd9, !P2 ;  /* 0x000000d90000780c */ /* 0x000fe400057a1670 */
[----:B------:R-:W-:Y:S01]  /*209d0*/  F2FP.SATFINITE.E4M3.F32.PACK_AB_MERGE_C R11, RZ, R3, RZ ;  /* 0x00000003ff0b723e */ /* 0x000fe200048070ff */
[----:B------:R0:W-:Y:S01]  /*209e0*/  @!P6 STG.E.U8 desc[UR14][R26.64+0xd1], R9 ;  /* 0x0000d1091a00e986 */ /* 0x0001e2000c10110e */
[----:B------:R-:W-:-:S05]  /*209f0*/  F2FP.SATFINITE.E4M3.F32.PACK_AB_MERGE_C R13, RZ, R4, RZ ;  /* 0x00000004ff0d723e */ /* 0x000fca00048070ff */
[----:B------:R1:W-:Y:S01]  /*20a00*/  @!P0 STG.E.U8 desc[UR14][R24.64+0xd8], R7 ;  /* 0x0000d80718008986 */ /* 0x0003e2000c10110e */
[----:B0-----:R-:W-:-:S03]  /*20a10*/  F2FP.SATFINITE.E4M3.F32.PACK_AB_MERGE_C R9, RZ, R5, RZ ;  /* 0x00000005ff09723e */ /* 0x001fc600048070ff */
[----:B------:R0:W-:Y:S01]  /*20a20*/  @!P1 STG.E.U8 desc[UR14][R24.64+0xd9], R11 ;  /* 0x0000d90b18009986 */ /* 0x0001e2000c10110e */
[----:B-1----:R-:W-:-:S03]  /*20a30*/  F2FP.SATFINITE.E4M3.F32.PACK_AB_MERGE_C R7, RZ, R2, RZ ;  /* 0x00000002ff07723e */ /* 0x002fc600048070ff */
[----:B------:R1:W-:Y:S01]  /*20a40*/  @!P5 STG.E.U8 desc[UR14][R26.64+0xd8], R13 ;  /* 0x0000d80d1a00d986 */ /* 0x0003e2000c10110e */
[----:B----4-:R-:W-:-:S03]  /*20a50*/  FMUL R3, R38, UR20 ;  /* 0x0000001426037c20 */ /* 0x010fc60008400000 */
[----:B------:R-:W4:Y:S02]  /*20a60*/  LDL.LU R38, [R1+0x238] ;  /* 0x0002380001267983 */ /* 0x000f240000300800 */
[----:B0-----:R-:W-:Y:S01]  /*20a70*/  F2FP.SATFINITE.E4M3.F32.PACK_AB_MERGE_C R11, RZ, R3, RZ ;  /* 0x00000003ff0b723e */ /* 0x001fe200048070ff */
[----:B------:R-:W-:Y:S02]  /*20a80*/  FMUL R4, R37, UR20 ;  /* 0x0000001425047c20 */ /* 0x000fe40008400000 */
[----:B------:R-:W4:Y:S01]  /*20a90*/  LDL.LU R37, [R1+0x23c] ;  /* 0x00023c0001257983 */ /* 0x000f220000300800 */
[----:B--2---:R-:W-:-:S03]  /*20aa0*/  FMUL R5, R36, UR20 ;  /* 0x0000001424057c20 */ /* 0x004fc60008400000 */
[----:B------:R-:W2:Y:S01]  /*20ab0*/  LDL.LU R36, [R1+0x240] ;  /* 0x0002400001247983 */ /* 0x000ea20000300800 */
[----:B---3--:R-:W-:-:S03]  /*20ac0*/  FMUL R2, R35, UR20 ;  /* 0x0000001423027c20 */ /* 0x008fc60008400000 */
[----:B------:R-:W3:Y:S01]  /*20ad0*/  LDL.LU R35, [R1+0x244] ;  /* 0x0002440001237983 */ /* 0x000ee20000300800 */
[----:B-1----:R-:W-:Y:S01]  /*20ae0*/  F2FP.SATFINITE.E4M3.F32.PACK_AB_MERGE_C R13, RZ, R4, RZ ;  /* 0x00000004ff0d723e */ /* 0x002fe200048070ff */
[----:B-----5:R-:W-:Y:S02]  /*20af0*/  FMUL R3, R33, UR20 ;  /* 0x0000001421037c20 */ /* 0x020fe40008400000 */
[----:B------:R-:W5:Y:S01]  /*20b00*/  LDL.LU R33, [R1+0x248] ;  /* 0x0002480001217983 */ /* 0x000f620000300800 */
[----:B------:R-:W-:-:S03]  /*20b10*/  FMUL R4, R32, UR20 ;  /* 0x0000001420047c20 */ /* 0x000fc60008400000 */
[----:B------:R-:W5:Y:S01]  /*20b20*/  LDL.LU R32, [R1+0x24c] ;  /* 0x00024c0001207983 */ /* 0x000f620000300800 */
[C---:B------:R-:W-:Y:S02]  /*20b30*/  ISETP.LT.OR P6, PT, R0.reuse, 0xda, !P2 ;  /* 0x000000da0000780c */ /* 0x040fe400057c1670 */
[C---:B------:R-:W-:Y:S02]  /*20b40*/  ISETP.LT.OR P5, PT, R0.reuse, 0xe1, !P3 ;  /* 0x000000e10000780c */ /* 0x040fe40005fa1670 */
[C---:B------:R-:W-:Y:S02]  /*20b50*/  ISETP.LT.OR P1, PT, R0.reuse, 0xe2, !P2 ;  /* 0x000000e20000780c */ /* 0x040fe40005721670 */
[----:B------:R-:W-:-:S07]  /*20b60*/  ISETP.LT.OR P0, PT, R0, 0xe1, !P2 ;  /* 0x000000e10000780c */ /* 0x000fce0005701670 */
[----:B------:R0:W-:Y:S01]  /*20b70*/  @!P6 STG.E.U8 desc[UR14][R26.64+0xd9], R9 ;  /* 0x0000d9091a00e986 */ /* 0x0001e2000c10110e */
[----:B------:R-:W-:Y:S02]  /*20b80*/  ISETP.LT.OR P6, PT, R0, 0xe2, !P3 ;  /* 0x000000e20000780c */ /* 0x000fe40005fc1670 */
[----:B------:R-:W-:Y:S01]  /*20b90*/  F2FP.SATFINITE.E4M3.F32.PACK_AB_MERGE_C R5, RZ, R5, RZ ;  /* 0x00000005ff05723e */ /* 0x000fe200048070ff */
[----:B------:R-:W-:Y:S01]  /*20ba0*/  @!P5 STG.E.U8 desc[UR14][R24.64+0xe0], R7 ;  /* 0x0000e0071800d986 */ /* 0x000fe2000c10110e */
[----:B0-----:R-:W-:Y:S01]  /*20bb0*/  F2FP.SATFINITE.E4M3.F32.PACK_AB_MERGE_C R9, RZ, R2, RZ ;  /* 0x00000002ff09723e */ /* 0x001fe200048070ff */
[----:B------:R-:W-:-:S08]  /*20bc0*/  FMUL R2, R41, UR20 ;  /* 0x0000001429027c20 */ /* 0x000fd00008400000 */
[----:B------:R-:W-:Y:S01]  /*20bd0*/  @!P6 STG.E.U8 desc[UR14][R24.64+0xe1], R11 ;  /* 0x0000e10b1800e986 */ /* 0x000fe2000c10110e */
[----:B------:R-:W-:-:S03]  /*20be0*/  ISETP.LT.OR P6, PT, R0, 0xe9, !P3 ;  /* 0x000000e90000780c */ /* 0x000fc60005fc1670 */
[----:B------:R0:W-:Y:S04]  /*20bf0*/  @!P1 STG.E.U8 desc[UR14][R26.64+0xe1], R5 ;  /* 0x0000e1051a009986 */ /* 0x0001e8000c10110e */
[----:B------:R-:W5:Y:S01]  /*20c00*/  LDL.LU R41, [R1+0x250] ;  /* 0x0002500001297983 */ /* 0x000f620000300800 */
[----:B------:R-:W-:-:S03]  /*20c10*/  ISETP.LT.OR P5, PT, R0, 0xea, !P2 ;  /* 0x000000ea0000780c */ /* 0x000fc600057a1670 */
[----:B------:R1:W-:Y:S01]  /*20c20*/  @!P0 STG.E.U8 desc[UR14][R26.64+0xe0], R13 ;  /* 0x0000e00d1a008986 */ /* 0x0003e2000c10110e */
[----:B0-----:R-:W-:Y:S01]  /*20c30*/  F2FP.SATFINITE.E4M3.F32.PACK_AB_MERGE_C R5, RZ, R2, RZ ;  /* 0x00000002ff05723e */ /* 0x001fe200048070ff */
[----:B------:R-:W-:Y:S02]  /*20c40*/  FMUL R2, R39, UR20 ;  /* 0x0000001427027c20 */ /* 0x000fe40008400000 */
[----:B------:R-:W5:Y:S01]  /*20c50*/  LDL.LU R39, [R1+0x254] ;  /* 0x0002540001277983 */ /* 0x000f620000300800 */
[----:B------:R-:W-:Y:S02]  /*20c60*/  ISETP.LT.OR P0, PT, R0, 0xea, !P3 ;  /* 0x000000ea0000780c */ /* 0x000fe40005f01670 */
[----:B------:R-:W-:Y:S02]  /*20c70*/  F2FP.SATFINITE.E4M3.F32.PACK_AB_MERGE_C R7, RZ, R3, RZ ;  /* 0x00000003ff07723e */ /* 0x000fe400048070ff */
[----:B------:R-:W-:Y:S02]  /*20c80*/  F2FP.SATFINITE.E4M3.F32.PACK_AB_MERGE_C R11, RZ, R4, RZ ;  /* 0x00000004ff0b723e */ /* 0x000fe400048070ff */
[----:B-1----:R-:W-:Y:S01]  /*20c90*/  F2FP.SATFINITE.E4M3.F32.PACK_AB_MERGE_C R13, RZ, R2, RZ ;  /* 0x00000002ff0d723e */ /* 0x002fe200048070ff */
[----:B------:R-:W-:Y:S06]  /*20ca0*/  @!P6 STG.E.U8 desc[UR14][R24.64+0xe8], R9 ;  /* 0x0000e8091800e986 */ /* 0x000fec000c10110e */
[----:B------:R0:W-:Y:S04]  /*20cb0*/  @!P0 STG.E.U8 desc[UR14][R24.64+0xe9], R7 ;  /* 0x0000e90718008986 */ /* 0x0001e8000c10110e */
[----:B------:R1:W-:Y:S01]  /*20cc0*/  @!P5 STG.E.U8 desc[UR14][R26.64+0xe9], R11 ;  /* 0x0000e90b1a00d986 */ /* 0x0003e2000c10110e */
[----:B----4-:R-:W-:-:S03]  /*20cd0*/  FMUL R3, R38, UR20 ;  /* 0x0000001426037c20 */ /* 0x010fc60008400000 */
[----:B------:R-:W4:Y:S02]  /*20ce0*/  LDL.LU R38, [R1+0x258] ;  /* 0x0002580001267983 */ /* 0x000f240000300800 */
[----:B0-----:R-:W-:Y:S01]  /*20cf0*/  F2FP.SATFINITE.E4M3.F32.PACK_AB_MERGE_C R7, RZ, R3, RZ ;  /* 0x00000003ff07723e */ /* 0x001fe200048070ff */
[----:B------:R-:W-:Y:S02]  /*20d00*/  FMUL R4, R37, UR20 ;  /* 0x0000001425047c20 */ /* 0x000fe40008400000 */
[----:B------:R-:W4:Y:S01]  /*20d10*/  LDL.LU R37, [R1+0x25c] ;  /* 0x00025c0001257983 */ /* 0x000f220000300800 */
[----:B--2---:R-:W-:-:S03]  /*20d20*/  FMUL R2, R36, UR20 ;  /* 0x0000001424027c20 */ /* 0x004fc60008400000 */
[----:B------:R-:W2:Y:S02]  /*20d30*/  LDL.LU R36, [R1+0x260] ;  /* 0x0002600001247983 */ /* 0x000ea40000300800 */
[----:B------:R-:W-:Y:S01]  /*20d40*/  F2FP.SATFINITE.E4M3.F32.PACK_AB_MERGE_C R9, RZ, R2, RZ ;  /* 0x00000002ff09723e */ /* 0x000fe200048070ff */
[----:B---3--:R-:W-:Y:S02]  /*20d50*/  FMUL R2, R35, UR20 ;  /* 0x0000001423027c20 */ /* 0x008fe40008400000 */
[----:B------:R-:W3:Y:S03]  /*20d60*/  LDL.LU R35, [R1+0x264] ;  /* 0x0002640001237983 */ /* 0x000ee60000300800 */
        /* <DEDUP_REMOVED lines=10> */
[----:B------:R-:W-:-:S03]  /*20e10*/  ISETP.LT.OR P1, PT, R0, 0xf1, !P2 ;  /* 0x000000f10000780c */ /* 0x000fc60005721670 */
[----:B------:R1:W-:Y:S01]  /*20e20*/  @!P6 STG.E.U8 desc[UR14][R24.64+0xf0], R13 ;  /* 0x0000f00d1800e986 */ /* 0x0003e2000c10110e */
[----:B------:R-:W-:-:S03]  /*20e30*/  ISETP.LT.OR P6, PT, R0, 0xf9, !P3 ;  /* 0x000000f90000780c */ /* 0x000fc60005fc1670 */
[----:B------:R1:W-:Y:S01]  /*20e40*/  @!P0 STG.E.U8 desc[UR14][R24.64+0xf1], R7 ;  /* 0x0000f10718008986 */ /* 0x0003e2000c10110e */
[----:B------:R-:W-:Y:S02]  /*20e50*/  ISETP.LT.OR P3, PT, R0, 0xfa, !P3 ;  /* 0x000000fa0000780c */ /* 0x000fe40005f61670 */
[----:B0-----:R-:W-:Y:S02]  /*20e60*/  F2FP.SATFINITE.E4M3.F32.PACK_AB_MERGE_C R5, RZ, R4, RZ ;  /* 0x00000004ff05723e */ /* 0x001fe400048070ff */
[----:B-1----:R-:W-:Y:S02]  /*20e70*/  F2FP.SATFINITE.E4M3.F32.PACK_AB_MERGE_C R13, RZ, R3, RZ ;  /* 0x00000003ff0d723e */ /* 0x002fe400048070ff */
[----:B------:R-:W-:Y:S01]  /*20e80*/  F2FP.SATFINITE.E4M3.F32.PACK_AB_MERGE_C R7, RZ, R2, RZ ;  /* 0x00000002ff07723e */ /* 0x000fe200048070ff */
[----:B------:R-:W-:Y:S02]  /*20e90*/  FMUL R2, R41, UR20 ;  /* 0x0000001429027c20 */ /* 0x000fe40008400000 */
[----:B------:R-:W5:Y:S04]  /*20ea0*/  LDL.LU R41, [R1+0x270] ;  /* 0x0002700001297983 */ /* 0x000f680000300800 */
[----:B------:R0:W-:Y:S01]  /*20eb0*/  @!P5 STG.E.U8 desc[UR14][R26.64+0xf1], R9 ;  /* 0x0000f1091a00d986 */ /* 0x0001e2000c10110e */
[----:B------:R-:W-:-:S03]  /*20ec0*/  FMUL R3, R39, UR20 ;  /* 0x0000001427037c20 */ /* 0x000fc60008400000 */
[----:B------:R-:W5:Y:S01]  /*20ed0*/  LDL.LU R39, [R1+0x274] ;  /* 0x0002740001277983 */ /* 0x000f620000300800 */
[----:B------:R-:W-:-:S03]  /*20ee0*/  ISETP.LT.OR P5, PT, R0, 0xf9, !P2 ;  /* 0x000000f90000780c */ /* 0x000fc600057a1670 */
[----:B------:R-:W-:Y:S01]  /*20ef0*/  @!P1 STG.E.U8 desc[UR14][R26.64+0xf0], R5 ;  /* 0x0000f0051a009986 */ /* 0x000fe2000c10110e */
[----:B0-----:R-:W-:-:S03]  /*20f00*/  F2FP.SATFINITE.E4M3.F32.PACK_AB_MERGE_C R9, RZ, R2, RZ ;  /* 0x00000002ff09723e */ /* 0x001fc600048070ff */
[----:B------:R0:W-:Y:S04]  /*20f10*/  @!P6 STG.E.U8 desc[UR14][R24.64+0xf8], R11 ;  /* 0x0000f80b1800e986 */ /* 0x0001e8000c10110e */
[----:B------:R1:W-:Y:S01]  /*20f20*/  @!P3 STG.E.U8 desc[UR14][R24.64+0xf9], R13 ;  /* 0x0000f90d1800b986 */ /* 0x0003e2000c10110e */
[----:B0-----:R-:W-:-:S03]  /*20f30*/  F2FP.SATFINITE.E4M3.F32.PACK_AB_MERGE_C R11, RZ, R3, RZ ;  /* 0x00000003ff0b723e */ /* 0x001fc600048070ff */
[----:B------:R0:W-:Y:S01]  /*20f40*/  @!P5 STG.E.U8 desc[UR14][R26.64+0xf8], R7 ;  /* 0x0000f8071a00d986 */ /* 0x0001e2000c10110e */
[----:B----4-:R-:W-:-:S03]  /*20f50*/  FMUL R4, R38, UR20 ;  /* 0x0000001426047c20 */ /* 0x010fc60008400000 */
[----:B------:R-:W4:Y:S02]  /*20f60*/  LDL.LU R38, [R1+0x278] ;  /* 0x0002780001267983 */ /* 0x000f240000300800 */
[----:B-1----:R-:W-:Y:S01]  /*20f70*/  F2FP.SATFINITE.E4M3.F32.PACK_AB_MERGE_C R13, RZ, R4, RZ ;  /* 0x00000004ff0d723e */ /* 0x002fe200048070ff */
[----:B------:R-:W-:Y:S02]  /*20f80*/  FMUL R5, R37, UR20 ;  /* 0x0000001425057c20 */ /* 0x000fe40008400000 */
[----:B------:R-:W4:Y:S01]  /*20f90*/  LDL.LU R37, [R1+0x27c] ;  /* 0x00027c0001257983 */ /* 0x000f220000300800 */
[----:B--2---:R-:W-:-:S03]  /*20fa0*/  FMUL R2, R36, UR20 ;  /* 0x0000001424027c20 */ /* 0x004fc60008400000 */
[----:B------:R-:W2:Y:S01]  /*20fb0*/  LDL.LU R36, [R1+0x280] ;  /* 0x0002800001247983 */ /* 0x000ea20000300800 */
[----:B---3--:R-:W-:-:S03]  /*20fc0*/  FMUL R3, R35, UR20 ;  /* 0x0000001423037c20 */ /* 0x008fc60008400000 */
[----:B------:R-:W3:Y:S01]  /*20fd0*/  LDL.LU R35, [R1+0x284] ;  /* 0x0002840001237983 */ /* 0x000ee20000300800 */
[----:B0-----:R-:W-:Y:S01]  /*20fe0*/  F2FP.SATFINITE.E4M3.F32.PACK_AB_MERGE_C R7, RZ, R2, RZ ;  /* 0x00000002ff07723e */ /* 0x001fe200048070ff */
[----:B-----5:R-:W-:Y:S02]  /*20ff0*/  FMUL R4, R33, UR20 ;  /* 0x0000001421047c20 */ /* 0x020fe40008400000 */
[----:B------:R-:W5:Y:S01]  /*21000*/  LDL.LU R33, [R1+0x288] ;  /* 0x0002880001217983 */ /* 0x000f620000300800 */
[----:B------:R-:W-:-:S03]  /*21010*/  FMUL R2, R32, UR20 ;  /* 0x0000001420027c20 */ /* 0x000fc60008400000 */
[----:B------:R-:W5:Y:S01]  /*21020*/  LDL.LU R32, [R1+0x28c] ;  /* 0x00028c0001207983 */ /* 0x000f620000300800 */
[----:B------:R-:W-:Y:S02]  /*21030*/  ISETP.GE.AND P1, PT, R34, 0x81, PT ;  /* 0x000000812200780c */ /* 0x000fe40003f26270 */
[C---:B------:R-:W-:Y:S02]  /*21040*/  ISETP.LT.OR P2, PT, R0.reuse, 0xfa, !P2 ;  /* 0x000000fa0000780c */ /* 0x040fe40005741670 */
[C---:B------:R-:W-:Y:S02]  /*21050*/  ISETP.LT.OR P6, PT, R0.reuse, 0x1, !P1 ;  /* 0x000000010000780c */ /* 0x040fe40004fc1670 */
[----:B------:R-:W-:Y:S02]  /*21060*/  ISETP.LT.OR P3, PT, R0, 0x2, !P1 ;  /* 0x000000020000780c */ /* 0x000fe40004f61670 */
[----:B------:R-:W-:-:S07]  /*21070*/  ISETP.GE.AND P0, PT, R34, 0x89, PT ;  /* 0x000000892200780c */ /* 0x000fce0003f06270 */
[----:B------:R0:W-:Y:S04]  /*21080*/  @!P2 STG.E.U8 desc[UR14][R26.64+0xf9], R9 ;  /* 0x0000f9091a00a986 */ /* 0x0001e8000c10110e */
[----:B------:R-:W-:Y:S01]  /*21090*/  @!P6 STG.E.U8 desc[UR14][R30.64], R11 ;  /* 0x0000000b1e00e986 */ /* 0x000fe2000c10110e */
[C---:B------:R-:W-:Y:S02]  /*210a0*/  ISETP.LT.OR P6, PT, R0.reuse, 0x2, !P0 ;  /* 0x000000020000780c */ /* 0x040fe400047c1670 */
[C---:B------:R-:W-:Y:S01]  /*210b0*/  ISETP.LT.OR P5, PT, R0.reuse, 0x1, !P0 ;  /* 0x000000010000780c */ /* 0x040fe200047a1670 */
[----:B------:R1:W-:Y:S01]  /*210c0*/  @!P3 STG.E.U8 desc[UR14][R30.64+0x1], R13 ;  /* 0x0000010d1e00b986 */ /* 0x0003e2000c10110e */
[----:B------:R-:W-:Y:S02]  /*210d0*/  ISETP.LT.OR P2, PT, R0, 0xa, !P1 ;  /* 0x0000000a0000780c */ /* 0x000fe40004f41670 */
[----:B0-----:R-:W-:-:S02]  /*210e0*/  F2FP.SATFINITE.E4M3.F32.PACK_AB_MERGE_C R9, RZ, R3, RZ ;  /* 0x00000003ff09723e */ /* 0x001fc400048070ff */
[----:B------:R-:W-:Y:S01]  /*210f0*/  ISETP.LT.OR P3, PT, R0, 0x9, !P1 ;  /* 0x000000090000780c */ /* 0x000fe20004f61670 */
[----:B------:R-:W-:Y:S01]  /*21100*/  FMUL R3, R41, UR20 ;  /* 0x0000001429037c20 */ /* 0x000fe20008400000 */
[----:B-1----:R-:W-:Y:S01]  /*21110*/  F2FP.SATFINITE.E4M3.F32.PACK_AB_MERGE_C R13, RZ, R2, RZ ;  /* 0x00000002ff0d723e */ /* 0x002fe200048070ff */
[----:B------:R-:W5:Y:S01]  /*21120*/  LDL.LU R41, [R1+0x290] ;  /* 0x0002900001297983 */ /* 0x000f620000300800 */
[----:B------:R-:W-:Y:S02]  /*21130*/  F2FP.SATFINITE.E4M3.F32.PACK_AB_MERGE_C R5, RZ, R5, RZ ;  /* 0x00000005ff05723e */ /* 0x000fe400048070ff */
[----:B------:R-:W-:Y:S01]  /*21140*/  F2FP.SATFINITE.E4M3.F32.PACK_AB_MERGE_C R11, RZ, R4, RZ ;  /* 0x00000004ff0b723e */ /* 0x000fe200048070ff */
[----:B------:R0:W-:Y:S01]  /*21150*/  @!P6 STG.E.U8 desc[UR14][R28.64+0x1], R7 ;  /* 0x000001071c00e986 */ /* 0x0001e2000c10110e */
[----:B------:R-:W-:-:S03]  /*21160*/  FMUL R2, R39, UR20 ;  /* 0x0000001427027c20 */ /* 0x000fc60008400000 */
[----:B------:R-:W5:Y:S01]  /*21170*/  LDL.LU R39, [R1+0x294] ;  /* 0x0002940001277983 */ /* 0x000f620000300800 */
[----:B------:R-:W-:Y:S02]  /*21180*/  ISETP.LT.OR P6, PT, R0, 0xa, !P0 ;  /* 0x0000000a0000780c */ /* 0x000fe400047c1670 */
[----:B0-----:R-:W-:Y:S01]  /*21190*/  F2FP.SATFINITE.E4M3.F32.PACK_AB_MERGE_C R7, RZ, R2, RZ ;  /* 0x00000002ff07723e */ /* 0x001fe200048070ff */
[----:B------:R0:W-:Y:S04]  /*211a0*/  @!P5 STG.E.U8 desc[UR14][R28.64], R5 ;  /* 0x000000051c00d986 */ /* 0x0001e8000c10110e */
[----:B------:R-:W-:Y:S04]  /*211b0*/  @!P2 STG.E.U8 desc[UR14][R30.64+0x9], R11 ;  /* 0x0000090b1e00a986 */ /* 0x000fe8000c10110e */
[----:B------:R1:W-:Y:S01]  /*211c0*/  @!P3 STG.E.U8 desc[UR14][R30.64+0x8], R9 ;  /* 0x000008091e00b986 */ /* 0x0003e2000c10110e */
[----:B0-----:R-:W-:-:S05]  /*211d0*/  F2FP.SATFINITE.E4M3.F32.PACK_AB_MERGE_C R5, RZ, R3, RZ ;  /* 0x00000003ff05723e */ /* 0x001fca00048070ff */
[----:B------:R0:W-:Y:S01]  /*211e0*/  @!P6 STG.E.U8 desc[UR14][R28.64+0x9], R5 ;  /* 0x000009051c00e986 */ /* 0x0001e2000c10110e */
[----:B----4-:R-:W-:-:S03]  /*211f0*/  FMUL R4, R38, UR20 ;  /* 0x0000001426047c20 */ /* 0x010fc60008400000 */
[----:B------:R-:W4:Y:S02]  /*21200*/  LDL.LU R38, [R1+0x298] ;  /* 0x0002980001267983 */ /* 0x000f240000300800 */
[----:B-1----:R-:W-:Y:S01]  /*21210*/  F2FP.SATFINITE.E4M3.F32.PACK_AB_MERGE_C R9, RZ, R4, RZ ;  /* 0x00000004ff09723e */ /* 0x002fe200048070ff */
[----:B------:R-:W-:Y:S02]  /*21220*/  FMUL R2, R37, UR20 ;  /* 0x0000001425027c20 */ /* 0x000fe40008400000 */
[----:B------:R-:W4:Y:S03]  /*21230*/  LDL.LU R37, [R1+0x29c] ;  /* 0x00029c0001257983 */ /* 0x000f260000300800 */
[----:B------:R-:W-:Y:S01]  /*21240*/  F2FP.SATFINITE.E4M3.F32.PACK_AB_MERGE_C R11, RZ, R2, RZ ;  /* 0x00000002ff0b723e */ /* 0x000fe200048070ff */
[----:B--2---:R-:W-:Y:S02]  /*21250*/  FMUL R2, R36, UR20 ;  /* 0x0000001424027c20 */ /* 0x004fe40008400000 */
[----:B------:R-:W2:Y:S01]  /*21260*/  LDL.LU R36, [R1+0x2a0] ;  /* 0x0002a00001247983 */ /* 0x000ea20000300800 */
[----:B---3--:R-:W-:-:S03]  /*21270*/  FMUL R3, R35, UR20 ;  /* 0x0000001423037c20 */ /* 0x008fc60008400000 */
[----:B------:R-:W3:Y:S01]  /*21280*/  LDL.LU R35, [R1+0x2a4] ;  /* 0x0002a40001237983 */ /* 0x000ee20000300800 */
[----:B-----5:R-:W-:-:S03]  /*21290*/  FMUL R4, R33, UR20 ;  /* 0x0000001421047c20 */ /* 0x020fc60008400000 */
[----:B------:R-:W5:Y:S01]  /*212a0*/  LDL.LU R33, [R1+0x2a8] ;  /* 0x0002a80001217983 */ /* 0x000f620000300800 */
[----:B0-----:R-:W-:-:S03]  /*212b0*/  FMUL R5, R32, UR20 ;  /* 0x0000001420057c20 */ /* 0x001fc60008400000 */
[----:B------:R-:W5:Y:S01]  /*212c0*/  LDL.LU R32, [R1+0x2ac] ;  /* 0x0002ac0001207983 */ /* 0x000f620000300800 */
[C---:B------:R-:W-:Y:S02]  /*212d0*/  ISETP.LT.OR P5, PT, R0.reuse, 0x9, !P0 ;  /* 0x000000090000780c */ /* 0x040fe400047a1670 */
[C---:B------:R-:W-:Y:S02]  /*212e0*/  ISETP.LT.OR P3, PT, R0.reuse, 0x11, !P1 ;  /* 0x000000110000780c */ /* 0x040fe40004f61670 */
[C---:B------:R-:W-:Y:S02]  /*212f0*/  ISETP.LT.OR P2, PT, R0.reuse, 0x12, !P1 ;  /* 0x000000120000780c */ /* 0x040fe40004f41670 */
[----:B------:R-:W-:-:S07]  /*21300*/  ISETP.LT.OR P6, PT, R0, 0x12, !P0 ;  /* 0x000000120000780c */ /* 0x000fce00047c1670 */
[----:B------:R-:W-:Y:S01]  /*21310*/  @!P5 STG.E.U8 desc[UR14][R28.64+0x8], R13 ;  /* 0x0000080d1c00d986 */ /* 0x000fe2000c10110e */
[----:B------:R-:W-:-:S03]  /*21320*/  ISETP.LT.OR P5, PT, R0, 0x11, !P0 ;  /* 0x000000110000780c */ /* 0x000fc600047a1670 */
[----:B------:R0:W-:Y:S01]  /*21330*/  @!P3 STG.E.U8 desc[UR14][R30.64+0x10], R7 ;  /* 0x000010071e00b986 */ /* 0x0001e2000c10110e */
[----:B------:R-:W-:-:S03]  /*21340*/  ISETP.LT.OR P3, PT, R0, 0x19, !P1 ;  /* 0x000000190000780c */ /* 0x000fc60004f61670 */
[----:B------:R1:W-:Y:S01]  /*21350*/  @!P2 STG.E.U8 desc[UR14][R30.64+0x11], R9 ;  /* 0x000011091e00a986 */ /* 0x0003e2000c10110e */
[----:B------:R-:W-:Y:S02]  /*21360*/  ISETP.LT.OR P2, PT, R0, 0x1a, !P1 ;  /* 0x0000001a0000780c */ /* 0x000fe40004f41670 */
[----:B0-----:R-:W-:Y:S02]  /*21370*/  F2FP.SATFINITE.E4M3.F32.PACK_AB_MERGE_C R7, RZ, R2, RZ ;  /* 0x00000002ff07723e */ /* 0x001fe400048070ff */
[----:B-1----:R-:W-:Y:S01]  /*21380*/  F2FP.SATFINITE.E4M3.F32.PACK_AB_MERGE_C R9, RZ, R3, RZ ;  /* 0x00000003ff09723e */ /* 0x002fe200048070ff */
[----:B------:R-:W-:Y:S02]  /*21390*/  FMUL R2, R41, UR20 ;  /* 0x0000001429027c20 */ /* 0x000fe40008400000 */
[----:B------:R-:W5:Y:S01]  /*213a0*/  LDL.LU R41, [R1+0x2b0] ;  /* 0x0002b00001297983 */ /* 0x000f620000300800 */
[----:B------:R-:W-:-:S03]  /*213b0*/  F2FP.SATFINITE.E4M3.F32.PACK_AB_MERGE_C R13, RZ, R4, RZ ;  /* 0x00000004ff0d723e */ /* 0x000fc600048070ff */
[----:B------:R0:W-:Y:S01]  /*213c0*/  @!P6 STG.E.U8 desc[UR14][R28.64+0x11], R7 ;  /* 0x000011071c00e986 */ /* 0x0001e2000c10110e */
[----:B------:R-:W-:-:S03]  /*213d0*/  FMUL R3, R39, UR20 ;  /* 0x0000001427037c20 */ /* 0x000fc60008400000 */
[----:B------:R-:W5:Y:S01]  /*213e0*/  LDL.LU R39, [R1+0x2b4] ;  /* 0x0002b40001277983 */ /* 0x000f620000300800 */
[----:B------:R-:W-:Y:S02]  /*213f0*/  ISETP.LT.OR P6, PT, R0, 0x1a, !P0 ;  /* 0x0000001a0000780c */ /* 0x000fe400047c1670 */
[----:B0-----:R-:W-:Y:S01]  /*21400*/  F2FP.SATFINITE.E4M3.F32.PACK_AB_MERGE_C R7, RZ, R2, RZ ;  /* 0x00000002ff07723e */ /* 0x001fe200048070ff */
[----:B------:R-:W-:Y:S04]  /*21410*/  @!P5 STG.E.U8 desc[UR14][R28.64+0x10], R11 ;  /* 0x0000100b1c00d986 */ /* 0x000fe8000c10110e */
[----:B------:R0:W-:Y:S04]  /*21420*/  @!P3 STG.E.U8 desc[UR14][R30.64+0x18], R9 ;  /* 0x000018091e00b986 */ /* 0x0001e8000c10110e */
[----:B------:R1:W-:Y:S01]  /*21430*/  @!P2 STG.E.U8 desc[UR14][R30.64+0x19], R13 ;  /* 0x0000190d1e00a986 */ /* 0x0003e2000c10110e */
[----:B0-----:R-:W-:-:S03]  /*21440*/  F2FP.SATFINITE.E4M3.F32.PACK_AB_MERGE_C R9, RZ, R3, RZ ;  /* 0x00000003ff09723e */ /* 0x001fc600048070ff */
[----:B------:R0:W-:Y:S01]  /*21450*/  @!P6 STG.E.U8 desc[UR14][R28.64+0x19], R7 ;  /* 0x000019071c00e986 */ /* 0x0001e2000c10110e */
[----:B----4-:R-:W-:-:S03]  /*21460*/  FMUL R4, R38, UR20 ;  /* 0x0000001426047c20 */ /* 0x010fc60008400000 */
[----:B------:R-:W4:Y:S02]  /*21470*/  LDL.LU R38, [R1+0x2b8] ;  /* 0x0002b80001267983 */ /* 0x000f240000300800 */
[----:B------:R-:W-:Y:S01]  /*21480*/  F2FP.SATFINITE.E4M3.F32.PACK_AB_MERGE_C R11, RZ, R4, RZ ;  /* 0x00000004ff0b723e */ /* 0x000fe200048070ff */
[----:B------:R-:W-:Y:S02]  /*21490*/  FMUL R2, R37, UR20 ;  /* 0x0000001425027c20 */ /* 0x000fe40008400000 */
[----:B------:R-:W4:Y:S03]  /*214a0*/  LDL.LU R37, [R1+0x2bc] ;  /* 0x0002bc0001257983 */ /* 0x000f260000300800 */
[----:B-1----:R-:W-:Y:S01]  /*214b0*/  F2FP.SATFINITE.E4M3.F32.PACK_AB_MERGE_C R13, RZ, R2, RZ ;  /* 0x00000002ff0d723e */ /* 0x002fe200048070ff */
[----:B--2---:R-:W-:Y:S02]  /*214c0*/  FMUL R3, R36, UR20 ;  /* 0x0000001424037c20 */ /* 0x004fe40008400000 */
[----:B------:R-:W2:Y:S01]  /*214d0*/  LDL.LU R36, [R1+0x2c0] ;  /* 0x0002c00001247983 */ /* 0x000ea20000300800 */
[----:B---3--:R-:W-:-:S03]  /*214e0*/  FMUL R2, R35, UR20 ;  /* 0x0000001423027c20 */ /* 0x008fc60008400000 */
[----:B------:R-:W3:Y:S02]  /*214f0*/  LDL.LU R35, [R1+0x2c4] ;  /* 0x0002c40001237983 */ /* 0x000ee40000300800 */
[----:B0-----:R-:W-:Y:S01]  /*21500*/  F2FP.SATFINITE.E4M3.F32.PACK_AB_MERGE_C R7, RZ, R2, RZ ;  /* 0x00000002ff07723e */ /* 0x001fe200048070ff */
[----:B-----5:R-:W-:Y:S02]  /*21510*/  FMUL R4, R33, UR20 ;  /* 0x0000001421047c20 */ /* 0x020fe40008400000 */
[----:B------:R-:W5:Y:S01]  /*21520*/  LDL.LU R33, [R1+0x2c8] ;  /* 0x0002c80001217983 */ /* 0x000f620000300800 */
[----:B------:R-:W-:-:S03]  /*21530*/  FMUL R2, R32, UR20 ;  /* 0x0000001420027c20 */ /* 0x000fc60008400000 */
[----:B------:R-:W5:Y:S01]  /*21540*/  LDL.LU R32, [R1+0x2cc] ;  /* 0x0002cc0001207983 */ /* 0x000f620000300800 */
[C---:B------:R-:W-:Y:S02]  /*21550*/  ISETP.LT.OR P5, PT, R0.reuse, 0x19, !P0 ;  /* 0x000000190000780c */ /* 0x040fe400047a1670 */
[C---:B------:R-:W-:Y:S02]  /*21560*/  ISETP.LT.OR P3, PT, R0.reuse, 0x21, !P1 ;  /* 0x000000210000780c */ /* 0x040fe40004f61670 */
[C---:B------:R-:W-:Y:S02]  /*21570*/  ISETP.LT.OR P2, PT, R0.reuse, 0x22, !P1 ;  /* 0x000000220000780c */ /* 0x040fe40004f41670 */
[----:B------:R-:W-:Y:S02]  /*21580*/  F2FP.SATFINITE.E4M3.F32.PACK_AB_MERGE_C R5, RZ, R5, RZ ;  /* 0x00000005ff05723e */ /* 0x000fe400048070ff */
[----:B------:R-:W-:-:S05]  /*21590*/  ISETP.LT.OR P6, PT, R0, 0x22, !P0 ;  /* 0x000000220000780c */ /* 0x000fca00047c1670 */
[----:B------:R0:W-:Y:S01]  /*215a0*/  @!P5 STG.E.U8 desc[UR14][R28.64+0x18], R5 ;  /* 0x000018051c00d986 */ /* 0x0001e2000c10110e */
[----:B------:R-:W-:-:S03]  /*215b0*/  ISETP.LT.OR P5, PT, R0, 0x21, !P0 ;  /* 0x000000210000780c */ /* 0x000fc600047a1670 */
[----:B------:R-:W-:Y:S01]  /*215c0*/  @!P3 STG.E.U8 desc[UR14][R30.64+0x20], R9 ;  /* 0x000020091e00b986 */ /* 0x000fe2000c10110e */
        /* <DEDUP_REMOVED lines=8> */
[----:B------:R-:W-:Y:S01]  /*21650*/  @!P6 STG.E.U8 desc[UR14][R28.64+0x21], R5 ;  /* 0x000021051c00e986 */ /* 0x000fe2000c10110e */
[----:B------:R-:W-:-:S03]  /*21660*/  FMUL R3, R39, UR20 ;  /* 0x0000001427037c20 */ /* 0x000fc60008400000 */
[----:B------:R-:W5:Y:S01]  /*21670*/  LDL.LU R39, [R1+0x2d4] ;  /* 0x0002d40001277983 */ /* 0x000f620000300800 */
[----:B------:R-:W-:-:S03]  /*21680*/  ISETP.LT.OR P6, PT, R0, 0x2a, !P0 ;  /* 0x0000002a0000780c */ /* 0x000fc600047c1670 */
[----:B------:R-:W-:Y:S04]  /*21690*/  @!P5 STG.E.U8 desc[UR14][R28.64+0x20], R13 ;  /* 0x0000200d1c00d986 */ /* 0x000fe8000c10110e */
[----:B------:R0:W-:Y:S04]  /*216a0*/  @!P3 STG.E.U8 desc[UR14][R30.64+0x28], R7 ;  /* 0x000028071e00b986 */ /* 0x0001e8000c10110e */
[----:B------:R1:W-:Y:S01]  /*216b0*/  @!P2 STG.E.U8 desc[UR14][R30.64+0x29], R9 ;  /* 0x000029091e00a986 */ /* 0x0003e2000c10110e */
[----:B0-----:R-:W-:Y:S02]  /*216c0*/  F2FP.SATFINITE.E4M3.F32.PACK_AB_MERGE_C R7, RZ, R2, RZ ;  /* 0x00000002ff07723e */ /* 0x001fe400048070ff */
[----:B-1----:R-:W-:-:S03]  /*216d0*/  F2FP.SATFINITE.E4M3.F32.PACK_AB_MERGE_C R9, RZ, R3, RZ ;  /* 0x00000003ff09723e */ /* 0x002fc600048070ff */
[----:B------:R0:W-:Y:S01]  /*216e0*/  @!P6 STG.E.U8 desc[UR14][R28.64+0x29], R7 ;  /* 0x000029071c00e986 */ /* 0x0001e2000c10110e */
[----:B----4-:R-:W-:-:S03]  /*216f0*/  FMUL R4, R38, UR20 ;  /* 0x0000001426047c20 */ /* 0x010fc60008400000 */
[----:B------:R-:W4:Y:S02]  /*21700*/  LDL.LU R38, [R1+0x2d8] ;  /* 0x0002d80001267983 */ /* 0x000f240000300800 */
[----:B------:R-:W-:Y:S01]  /*21710*/  F2FP.SATFINITE.E4M3.F32.PACK_AB_MERGE_C R13, RZ, R4, RZ ;  /* 0x00000004ff0d723e */ /* 0x000fe200048070ff */
        /* <DEDUP_REMOVED lines=21> */
[----:B------:R-:W-:Y:S02]  /*21870*/  F2FP.SATFINITE.E4M3.F32.PACK_AB_MERGE_C R5, RZ, R5, RZ ;  /* 0x00000005ff05723e */ /* 0x000fe400048070ff */
        /* <DEDUP_REMOVED lines=204> */
[----:B------:R-:W-:Y:S01]  /*22540*/  F2FP.SATFINITE.E4M3.F32.PACK_AB_MERGE_C R9, RZ, R4, RZ ;  /* 0x00000004ff09723e */ /* 0x000fe200048070ff */
[----:B------:R-:W-:-:S02]  /*22550*/  FMUL R3, R39, UR20 ;  /* 0x0000001427037c20 */ /* 0x000fc40008400000 */
[----:B------:R-:W5:Y:S04]  /*22560*/  LDL.LU R39, [R1+0x394] ;  /* 0x0003940001277983 */ /* 0x000f680000300800 */
[----:B------:R-:W-:Y:S04]  /*22570*/  @!P6 STG.E.U8 desc[UR14][R28.64+0x81], R5 ;  /* 0x000081051c00e986 */ /* 0x000fe8000c10110e */
[----:B------:R-:W-:Y:S04]  /*22580*/  @!P5 STG.E.U8 desc[UR14][R28.64+0x80], R13 ;  /* 0x0000800d1c00d986 */ /* 0x000fe8000c10110e */
[----:B------:R0:W-:Y:S04]  /*22590*/  @!P3 STG.E.U8 desc[UR14][R30.64+0x88], R7 ;  /* 0x000088071e00b986 */ /* 0x0001e8000c10110e */
[----:B------:R1:W-:Y:S01]  /*225a0*/  @!P2 STG.E.U8 desc[UR14][R30.64+0x89], R9 ;  /* 0x000089091e00a986 */ /* 0x0003e2000c10110e */
[----:B0-----:R-:W-:-:S02]  /*225b0*/  F2FP.SATFINITE.E4M3.F32.PACK_AB_MERGE_C R7, RZ, R2, RZ ;  /* 0x00000002ff07723e */ /* 0x001fc400048070ff */
[----:B-1----:R-:W-:Y:S01]  /*225c0*/  F2FP.SATFINITE.E4M3.F32.PACK_AB_MERGE_C R9, RZ, R3, RZ ;  /* 0x00000003ff09723e */ /* 0x002fe200048070ff */
[----:B----4-:R-:W-:Y:S02]  /*225d0*/  FMUL R4, R38, UR20 ;  /* 0x0000001426047c20 */ /* 0x010fe40008400000 */
[----:B------:R-:W4:Y:S03]  /*225e0*/  LDL.LU R38, [R1+0x398] ;  /* 0x0003980001267983 */ /* 0x000f260000300800 */
[----:B------:R-:W-:Y:S01]  /*225f0*/  F2FP.SATFINITE.E4M3.F32.PACK_AB_MERGE_C R13, RZ, R4, RZ ;  /* 0x00000004ff0d723e */ /* 0x000fe200048070ff */
[----:B------:R-:W-:Y:S02]  /*22600*/  FMUL R5, R37, UR20 ;  /* 0x0000001425057c20 */ /* 0x000fe40008400000 */
[----:B------:R-:W4:Y:S01]  /*22610*/  LDL.LU R37, [R1+0x39c] ;  /* 0x00039c0001257983 */ /* 0x000f220000300800 */
[----:B--2---:R-:W-:-:S03]  /*22620*/  FMUL R2, R36, UR20 ;  /* 0x0000001424027c20 */ /* 0x004fc60008400000 */
[----:B------:R-:W2:Y:S01]  /*22630*/  LDL.LU R36, [R1+0x3a0] ;  /* 0x0003a00001247983 */ /* 0x000ea20000300800 */
[----:B---3--:R-:W-:-:S03]  /*22640*/  FMUL R3, R35, UR20 ;  /* 0x0000001423037c20 */ /* 0x008fc60008400000 */
[----:B------:R-:W3:Y:S01]  /*22650*/  LDL.LU R35, [R1+0x3a4] ;  /* 0x0003a40001237983 */ /* 0x000ee20000300800 */
[----:B------:R-:W-:Y:S01]  /*22660*/  F2FP.SATFINITE.E4M3.F32.PACK_AB_MERGE_C R15, RZ, R5, RZ ;  /* 0x00000005ff0f723e */ /* 0x000fe200048070ff */
        /* <DEDUP_REMOVED lines=10> */
[----:B------:R-:W-:Y:S01]  /*22710*/  @!P5 STG.E.U8 desc[UR14][R28.64+0x88], R11 ;  /* 0x0000880b1c00d986 */ /* 0x000fe2000c10110e */
[----:B------:R-:W-:-:S03]  /*22720*/  ISETP.LT.OR P5, PT, R0, 0x91, !P0 ;  /* 0x000000910000780c */ /* 0x000fc600047a1670 */
[----:B------:R1:W-:Y:S01]  /*22730*/  @!P3 STG.E.U8 desc[UR14][R30.64+0x90], R9 ;  /* 0x000090091e00b986 */ /* 0x0003e2000c10110e */
[C---:B------:R-:W-:Y:S02]  /*22740*/  ISETP.LT.OR P3, PT, R0.reuse, 0x99, !P1 ;  /* 0x000000990000780c */ /* 0x040fe40004f61670 */
[----:B0-----:R-:W-:Y:S01]  /*22750*/  F2FP.SATFINITE.E4M3.F32.PACK_AB_MERGE_C R7, RZ, R2, RZ ;  /* 0x00000002ff07723e */ /* 0x001fe200048070ff */
[----:B------:R-:W-:Y:S01]  /*22760*/  @!P2 STG.E.U8 desc[UR14][R30.64+0x91], R13 ;  /* 0x0000910d1e00a986 */ /* 0x000fe2000c10110e */
[----:B------:R-:W-:Y:S02]  /*22770*/  ISETP.LT.OR P2, PT, R0, 0x9a, !P1 ;  /* 0x0000009a0000780c */ /* 0x000fe40004f41670 */
        /* <DEDUP_REMOVED lines=86> */
[----:B------:R-:W-:Y:S01]  /*22ce0*/  FMUL R2, R39, UR20 ;  /* 0x0000001427027c20 */ /* 0x000fe20008400000 */
[----:B------:R-:W-:Y:S02]  /*22cf0*/  ISETP.LT.OR P6, PT, R0, 0xba, !P0 ;  /* 0x000000ba0000780c */ /* 0x000fe400047c1670 */
[----:B------:R-:W5:Y:S02]  /*22d00*/  LDL.LU R39, [R1+0x3f4] ;  /* 0x0003f40001277983 */ /* 0x000f640000300800 */
[----:B0-----:R-:W-:Y:S02]  /*22d10*/  F2FP.SATFINITE.E4M3.F32.PACK_AB_MERGE_C R7, RZ, R2, RZ ;  /* 0x00000002ff07723e */ /* 0x001fe400048070ff */
        /* <DEDUP_REMOVED lines=28> */
[C---:B------:R-:W-:Y:S02]  /*22ee0*/  ISETP.LT.OR P2, PT, R0.reuse, 0xca, !P1 ;  /* 0x000000ca0000780c */ /* 0x040fe40004f41670 */
[----:B0-----:R-:W-:Y:S02]  /*22ef0*/  F2FP.SATFINITE.E4M3.F32.PACK_AB_MERGE_C R7, RZ, R2, RZ ;  /* 0x00000002ff07723e */ /* 0x001fe400048070ff */
[----:B-1----:R-:W-:Y:S01]  /*22f00*/  F2FP.SATFINITE.E4M3.F32.PACK_AB_MERGE_C R9, RZ, R3, RZ ;  /* 0x00000003ff09723e */ /* 0x002fe200048070ff */
[----:B------:R-:W-:Y:S02]  /*22f10*/  FMUL R2, R41, UR20 ;  /* 0x0000001429027c20 */ /* 0x000fe40008400000 */
[----:B------:R0:W-:Y:S01]  /*22f20*/  @!P6 STG.E.U8 desc[UR14][R28.64+0xc1], R7 ;  /* 0x0000c1071c00e986 */ /* 0x0001e2000c10110e */
[----:B------:R-:W-:-:S03]  /*22f30*/  ISETP.LT.OR P6, PT, R0, 0xca, !P0 ;  /* 0x000000ca0000780c */ /* 0x000fc600047c1670 */
[----:B------:R-:W5:Y:S01]  /*22f40*/  LDL.LU R41, [R1+0x410] ;  /* 0x0004100001297983 */ /* 0x000f620000300800 */
[----:B------:R-:W-:Y:S01]  /*22f50*/  F2FP.SATFINITE.E4M3.F32.PACK_AB_MERGE_C R13, RZ, R4, RZ ;  /* 0x00000004ff0d723e */ /* 0x000fe200048070ff */
[----:B------:R-:W-:Y:S02]  /*22f60*/  FMUL R3, R39, UR20 ;  /* 0x0000001427037c20 */ /* 0x000fe40008400000 */
[----:B------:R-:W5:Y:S01]  /*22f70*/  LDL.LU R39, [R1+0x414] ;  /* 0x0004140001277983 */ /* 0x000f620000300800 */
[----:B0-----:R-:W-:-:S03]  /*22f80*/  F2FP.SATFINITE.E4M3.F32.PACK_AB_MERGE_C R7, RZ, R2, RZ ;  /* 0x00000002ff07723e */ /* 0x001fc600048070ff */
        /* <DEDUP_REMOVED lines=21> */
[C---:B------:R-:W-:Y:S01]  /*230e0*/  ISETP.LT.OR P3, PT, R0.reuse, 0xd1, !P1 ;  /* 0x000000d10000780c */ /* 0x040fe20004f61670 */
[----:B------:R-:W5:Y:S01]  /*230f0*/  LDL.LU R42, [R1+0x430] ;  /* 0x00043000012a7983 */ /* 0x000f620000300800 */
[C---:B------:R-:W-:Y:S02]  /*23100*/  ISETP.LT.OR P2, PT, R0.reuse, 0xd2, !P1 ;  /* 0x000000d20000780c */ /* 0x040fe40004f41670 */
[----:B------:R-:W-:Y:S02]  /*23110*/  ISETP.LT.OR P6, PT, R0, 0xd2, !P0 ;  /* 0x000000d20000780c */ /* 0x000fe400047c1670 */
[----:B------:R-:W-:-:S05]  /*23120*/  F2FP.SATFINITE.E4M3.F32.PACK_AB_MERGE_C R5, RZ, R5, RZ ;  /* 0x00000005ff05723e */ /* 0x000fca00048070ff */
[----:B------:R0:W-:Y:S01]  /*23130*/  @!P5 STG.E.U8 desc[UR14][R28.64+0xc8], R5 ;  /* 0x0000c8051c00d986 */ /* 0x0001e2000c10110e */
[----:B------:R-:W-:-:S03]  /*23140*/  ISETP.LT.OR P5, PT, R0, 0xd1, !P0 ;  /* 0x000000d10000780c */ /* 0x000fc600047a1670 */
[----:B------:R-:W-:Y:S01]  /*23150*/  @!P3 STG.E.U8 desc[UR14][R30.64+0xd0], R9 ;  /* 0x0000d0091e00b986 */ /* 0x000fe2000c10110e */
[----:B------:R-:W-:-:S03]  /*23160*/  ISETP.LT.OR P3, PT, R0, 0xd9, !P1 ;  /* 0x000000d90000780c */ /* 0x000fc60004f61670 */
[----:B------:R1:W-:Y:S01]  /*23170*/  @!P2 STG.E.U8 desc[UR14][R30.64+0xd1], R11 ;  /* 0x0000d10b1e00a986 */ /* 0x0003e2000c10110e */
[----:B0-----:R-:W-:Y:S02]  /*23180*/  F2FP.SATFINITE.E4M3.F32.PACK_AB_MERGE_C R5, RZ, R3, RZ ;  /* 0x00000003ff05723e */ /* 0x001fe400048070ff */
[----:B------:R-:W-:-:S03]  /*23190*/  ISETP.LT.OR P2, PT, R0, 0xda, !P1 ;  /* 0x000000da0000780c */ /* 0x000fc60004f41670 */
[----:B------:R-:W-:Y:S01]  /*231a0*/  @!P6 STG.E.U8 desc[UR14][R28.64+0xd1], R5 ;  /* 0x0000d1051c00e986 */ /* 0x000fe2000c10110e */
[----:B-1----:R-:W-:Y:S02]  /*231b0*/  F2FP.SATFINITE.E4M3.F32.PACK_AB_MERGE_C R11, RZ, R2, RZ ;  /* 0x00000002ff0b723e */ /* 0x002fe400048070ff */
[----:B------:R-:W-:Y:S01]  /*231c0*/  ISETP.LT.OR P6, PT, R0, 0xda, !P0 ;  /* 0x000000da0000780c */ /* 0x000fe200047c1670 */
[----:B------:R-:W-:Y:S02]  /*231d0*/  FMUL R2, R41, UR20 ;  /* 0x0000001429027c20 */ /* 0x000fe40008400000 */
[----:B------:R-:W5:Y:S01]  /*231e0*/  LDL.LU R41, [R1+0x434] ;  /* 0x0004340001297983 */ /* 0x000f620000300800 */
[----:B------:R-:W-:-:S03]  /*231f0*/  FMUL R3, R39, UR20 ;  /* 0x0000001427037c20 */ /* 0x000fc60008400000 */
[----:B------:R-:W5:Y:S01]  /*23200*/  LDL.LU R39, [R1+0x438] ;  /* 0x0004380001277983 */ /* 0x000f620000300800 */
[----:B------:R-:W-:-:S03]  /*23210*/  F2FP.SATFINITE.E4M3.F32.PACK_AB_MERGE_C R9, RZ, R4, RZ ;  /* 0x00000004ff09723e */ /* 0x000fc600048070ff */
        /* <DEDUP_REMOVED lines=12> */
[----:B------:R-:W2:Y:S02]  /*232e0*/  LDL.LU R36, [R1+0x444] ;  /* 0x0004440001247983 */ /* 0x000ea40000300800 */
[----:B0-----:R-:W-:Y:S01]  /*232f0*/  F2FP.SATFINITE.E4M3.F32.PACK_AB_MERGE_C R7, RZ, R2, RZ ;  /* 0x00000002ff07723e */ /* 0x001fe200048070ff */
[----:B---3--:R-:W-:Y:S02]  /*23300*/  FMUL R3, R35, UR20 ;  /* 0x0000001423037c20 */ /* 0x008fe40008400000 */
[----:B------:R-:W3:Y:S01]  /*23310*/  LDL.LU R35, [R1+0x448] ;  /* 0x0004480001237983 */ /* 0x000ee20000300800 */
[----:B-----5:R-:W-:-:S03]  /*23320*/  FMUL R4, R33, UR20 ;  /* 0x0000001421047c20 */ /* 0x020fc60008400000 */
        /* <DEDUP_REMOVED lines=13> */
[----:B------:R-:W-:Y:S02]  /*23400*/  F2FP.SATFINITE.E4M3.F32.PACK_AB_MERGE_C R5, RZ, R5, RZ ;  /* 0x00000005ff05723e */ /* 0x000fe400048070ff */
[----:B0-----:R-:W-:Y:S01]  /*23410*/  F2FP.SATFINITE.E4M3.F32.PACK_AB_MERGE_C R11, RZ, R4, RZ ;  /* 0x00000004ff0b723e */ /* 0x001fe200048070ff */
[----:B------:R0:W-:Y:S01]  /*23420*/  @!P6 STG.E.U8 desc[UR14][R28.64+0xe1], R7 ;  /* 0x0000e1071c00e986 */ /* 0x0001e2000c10110e */
[C---:B------:R-:W-:Y:S02]  /*23430*/  ISETP.LT.OR P6, PT, R0.reuse, 0xea, !P0 ;  /* 0x000000ea0000780c */ /* 0x040fe400047c1670 */
[----:B-1----:R-:W-:Y:S01]  /*23440*/  F2FP.SATFINITE.E4M3.F32.PACK_AB_MERGE_C R9, RZ, R3, RZ ;  /* 0x00000003ff09723e */ /* 0x002fe200048070ff */
[----:B------:R1:W-:Y:S01]  /*23450*/  @!P5 STG.E.U8 desc[UR14][R28.64+0xe0], R5 ;  /* 0x0000e0051c00d986 */ /* 0x0003e2000c10110e */
[----:B------:R-:W-:-:S03]  /*23460*/  ISETP.LT.OR P5, PT, R0, 0xe9, !P0 ;  /* 0x000000e90000780c */ /* 0x000fc600047a1670 */
[----:B------:R-:W-:Y:S01]  /*23470*/  @!P2 STG.E.U8 desc[UR14][R30.64+0xe9], R11 ;  /* 0x0000e90b1e00a986 */ /* 0x000fe2000c10110e */
[----:B------:R-:W-:Y:S01]  /*23480*/  ISETP.LT.OR P2, PT, R0, 0xf2, !P1 ;  /* 0x000000f20000780c */ /* 0x000fe20004f41670 */
[----:B------:R-:W-:Y:S02]  /*23490*/  FMUL R3, R42, UR20 ;  /* 0x000000142a037c20 */ /* 0x000fe40008400000 */
[----:B------:R4:W-:Y:S01]  /*234a0*/  @!P3 STG.E.U8 desc[UR14][R30.64+0xe8], R9 ;  /* 0x0000e8091e00b986 */ /* 0x0009e2000c10110e */
[----:B------:R-:W-:Y:S01]  /*234b0*/  ISETP.LT.OR P3, PT, R0, 0xf1, !P1 ;  /* 0x000000f10000780c */ /* 0x000fe20004f61670 */
[----:B------:R-:W-:Y:S01]  /*234c0*/  FMUL R4, R39, UR20 ;  /* 0x0000001427047c20 */ /* 0x000fe20008400000 */
[----:B------:R-:W-:Y:S01]  /*234d0*/  F2FP.SATFINITE.E4M3.F32.PACK_AB_MERGE_C R13, RZ, R2, RZ ;  /* 0x00000002ff0d723e */ /* 0x000fe200048070ff */
[----:B------:R-:W-:Y:S01]  /*234e0*/  FMUL R2, R41, UR20 ;  /* 0x0000001429027c20 */ /* 0x000fe20008400000 */
[----:B------:R-:W-:Y:S02]  /*234f0*/  F2FP.SATFINITE.E4M3.F32.PACK_AB_MERGE_C R3, RZ, R3, RZ ;  /* 0x00000003ff03723e */ /* 0x000fe400048070ff */
[----:B0-----:R-:W-:-:S02]  /*23500*/  F2FP.SATFINITE.E4M3.F32.PACK_AB_MERGE_C R7, RZ, R4, RZ ;  /* 0x00000004ff07723e */ /* 0x001fc400048070ff */
[----:B-1----:R-:W-:Y:S01]  /*23510*/  F2FP.SATFINITE.E4M3.F32.PACK_AB_MERGE_C R5, RZ, R2, RZ ;  /* 0x00000002ff05723e */ /* 0x002fe200048070ff */
[----:B------:R-:W-:Y:S01]  /*23520*/  @!P5 STG.E.U8 desc[UR14][R28.64+0xe8], R13 ;  /* 0x0000e80d1c00d986 */ /* 0x000fe2000c10110e */
[----:B------:R-:W-:-:S03]  /*23530*/  ISETP.LT.OR P5, PT, R0, 0xf1, !P0 ;  /* 0x000000f10000780c */ /* 0x000fc600047a1670 */
[----:B------:R-:W-:Y:S01]  /*23540*/  @!P6 STG.E.U8 desc[UR14][R28.64+0xe9], R3 ;  /* 0x0000e9031c00e986 */ /* 0x000fe2000c10110e */
[----:B------:R-:W-:-:S03]  /*23550*/  ISETP.LT.OR P6, PT, R0, 0xf2, !P0 ;  /* 0x000000f20000780c */ /* 0x000fc600047c1670 */
[----:B------:R0:W-:Y:S01]  /*23560*/  @!P2 STG.E.U8 desc[UR14][R30.64+0xf1], R7 ;  /* 0x0000f1071e00a986 */ /* 0x0001e2000c10110e */
[C---:B------:R-:W-:Y:S02]  /*23570*/  ISETP.LT.OR P2, PT, R0.reuse, 0xf9, !P1 ;  /* 0x000000f90000780c */ /* 0x040fe40004f41670 */
[C---:B------:R-:W-:Y:S01]  /*23580*/  ISETP.LT.OR P1, PT, R0.reuse, 0xfa, !P1 ;  /* 0x000000fa0000780c */ /* 0x040fe20004f21670 */
[----:B------:R1:W-:Y:S01]  /*23590*/  @!P3 STG.E.U8 desc[UR14][R30.64+0xf0], R5 ;  /* 0x0000f0051e00b986 */ /* 0x0003e2000c10110e */
[C---:B------:R-:W-:Y:S02]  /*235a0*/  ISETP.LT.OR P3, PT, R0.reuse, 0xf9, !P0 ;  /* 0x000000f90000780c */ /* 0x040fe40004761670 */
[----:B------:R-:W-:Y:S01]  /*235b0*/  ISETP.LT.OR P0, PT, R0, 0xfa, !P0 ;  /* 0x000000fa0000780c */ /* 0x000fe20004701670 */
[----:B----4-:R-:W-:-:S05]  /*235c0*/  FMUL R2, R38, UR20 ;  /* 0x0000001426027c20 */ /* 0x010fca0008400000 */
[----:B------:R-:W-:-:S05]  /*235d0*/  F2FP.SATFINITE.E4M3.F32.PACK_AB_MERGE_C R9, RZ, R2, RZ ;  /* 0x00000002ff09723e */ /* 0x000fca00048070ff */
[----:B------:R4:W-:Y:S01]  /*235e0*/  @!P5 STG.E.U8 desc[UR14][R28.64+0xf0], R9 ;  /* 0x0000f0091c00d986 */ /* 0x0009e2000c10110e */
[----:B------:R-:W-:Y:S01]  /*235f0*/  FMUL R0, R37, UR20 ;  /* 0x0000001425007c20 */ /* 0x000fe20008400000 */
[----:B--2---:R-:W-:-:S04]  /*23600*/  FMUL R2, R36, UR20 ;  /* 0x0000001424027c20 */ /* 0x004fc80008400000 */
[----:B0-----:R-:W-:Y:S01]  /*23610*/  F2FP.SATFINITE.E4M3.F32.PACK_AB_MERGE_C R7, RZ, R0, RZ ;  /* 0x00000000ff07723e */ /* 0x001fe200048070ff */
[----:B---3--:R-:W-:Y:S01]  /*23620*/  FMUL R3, R35, UR20 ;  /* 0x0000001423037c20 */ /* 0x008fe20008400000 */
[----:B------:R-:W-:-:S04]  /*23630*/  F2FP.SATFINITE.E4M3.F32.PACK_AB_MERGE_C R11, RZ, R2, RZ ;  /* 0x00000002ff0b723e */ /* 0x000fc800048070ff */
[----:B------:R-:W-:Y:S01]  /*23640*/  F2FP.SATFINITE.E4M3.F32.PACK_AB_MERGE_C R3, RZ, R3, RZ ;  /* 0x00000003ff03723e */ /* 0x000fe200048070ff */
[----:B------:R4:W-:Y:S04]  /*23650*/  @!P6 STG.E.U8 desc[UR14][R28.64+0xf1], R7 ;  /* 0x0000f1071c00e986 */ /* 0x0009e8000c10110e */
[----:B------:R4:W-:Y:S04]  /*23660*/  @!P2 STG.E.U8 desc[UR14][R30.64+0xf8], R11 ;  /* 0x0000f80b1e00a986 */ /* 0x0009e8000c10110e */
[----:B------:R4:W-:Y:S01]  /*23670*/  @!P1 STG.E.U8 desc[UR14][R30.64+0xf9], R3 ;  /* 0x0000f9031e009986 */ /* 0x0009e2000c10110e */
[----:B-----5:R-:W-:Y:S01]  /*23680*/  FMUL R4, R33, UR20 ;  /* 0x0000001421047c20 */ /* 0x020fe20008400000 */
[----:B-1----:R-:W-:-:S04]  /*23690*/  FMUL R5, R32, UR20 ;  /* 0x0000001420057c20 */ /* 0x002fc80008400000 */
[----:B------:R-:W-:Y:S02]  /*236a0*/  F2FP.SATFINITE.E4M3.F32.PACK_AB_MERGE_C R13, RZ, R4, RZ ;  /* 0x00000004ff0d723e */ /* 0x000fe400048070ff */
[----:B------:R-:W-:-:S03]  /*236b0*/  F2FP.SATFINITE.E4M3.F32.PACK_AB_MERGE_C R5, RZ, R5, RZ ;  /* 0x00000005ff05723e */ /* 0x000fc600048070ff */
[----:B------:R4:W-:Y:S04]  /*236c0*/  @!P3 STG.E.U8 desc[UR14][R28.64+0xf8], R13 ;  /* 0x0000f80d1c00b986 */ /* 0x0009e8000c10110e */
[----:B------:R4:W-:Y:S02]  /*236d0*/  @!P0 STG.E.U8 desc[UR14][R28.64+0xf9], R5 ;  /* 0x0000f9051c008986 */ /* 0x0009e4000c10110e */
.L_x_551:
[----:B------:R-:W-:Y:S05]  /*236e0*/  BSYNC B0 ;  /* 0x0000000000007941 */ /* 0x000fea0003800000 */
.L_x_37:
[----:B--2-4-:R-:W2:Y:S04]  /*236f0*/  LDL.LU R3, [R1+0x45c] ;  /* 0x00045c0001037983 */ /* 0x014ea80000300800 */
[----:B------:R-:W2:Y:S01]  /*23700*/  LDL.LU R2, [R1+0x460] ;  /* 0x0004600001027983 */ /* 0x000ea20000300800 */
[----:B------:R-:W-:Y:S01]  /*23710*/  ULDC UR6, c[0x0][0xc] ;  /* 0x0000030000067ab9 */ /* 0x000fe20000000800 */
[----:B------:R-:W-:Y:S01]  /*23720*/  ULDC UR7, c[0x0][0x10] ;  /* 0x0000040000077ab9 */ /* 0x000fe20000000800 */
[----:B---3--:R-:W2:Y:S01]  /*23730*/  LDC R5, c[0x0][0x14] ;  /* 0x00000500ff057b82 */ /* 0x008ea20000000800 */
[----:B------:R-:W-:Y:S01]  /*23740*/  UIMAD.WIDE.U32 UR6, UR6, UR7, URZ ;  /* 0x00000007060672a5 */ /* 0x000fe2000f8e003f */
[----:B-----5:R-:W-:Y:S01]  /*23750*/  PRMT R0, RZ, 0x7610, R0 ;  /* 0x00007610ff007816 */ /* 0x020fe20000000000 */
[----:B------:R-:W-:-:S04]  /*23760*/  UMOV UR10, 0xffffffff ;  /* 0xffffffff000a7882 */ /* 0x000fc80000000000 */
[----:B--2---:R-:W-:-:S04]  /*23770*/  IMAD.WIDE.U32 R2, R5, UR6, R2 ;  /* 0x0000000605027c25 */ /* 0x004fc8000f8e0002 */
[----:B------:R-:W-:Y:S01]  /*23780*/  IMAD R5, R5, UR7, RZ ;  /* 0x0000000705057c24 */ /* 0x000fe2000f8e02ff */
[----:B------:R-:W-:Y:S01]  /*23790*/  ULDC.64 UR6, c[0x0][0x650] ;  /* 0x0001940000067ab9 */ /* 0x000fe20000000a00 */
[----:B------:R-:W-:Y:S01]  /*237a0*/  IMAD.MOV.U32 R11, RZ, RZ, R2 ;  /* 0x000000ffff0b7224 */ /* 0x000fe200078e0002 */
[----:B------:R-:W-:Y:S01]  /*237b0*/  ISETP.GE.U32.AND P0, PT, R2, UR6, PT ;  /* 0x0000000602007c0c */ /* 0x000fe2000bf06070 */
[----:B------:R-:W-:Y:S02]  /*237c0*/  IMAD.IADD R13, R3, 0x1, R5 ;  /* 0x00000001030d7824 */ /* 0x000fe400078e0205 */
[----:B------:R-:W-:-:S03]  /*237d0*/  IMAD.MOV.U32 R2, RZ, RZ, -0x1 ;  /* 0xffffffffff027424 */ /* 0x000fc600078e00ff */
[----:B------:R2:W-:Y:S01]  /*237e0*/  STL [R1+0x45c], R13 ;  /* 0x00045c0d01007387 */ /* 0x0005e20000100800 */
[----:B------:R-:W-:-:S03]  /*237f0*/  ISETP.GE.U32.AND.EX P0, PT, R13, UR7, PT, P0 ;  /* 0x000000070d007c0c */ /* 0x000fc6000bf06100 */
[----:B------:R2:W-:Y:S04]  /*23800*/  STL [R1+0x460], R11 ;  /* 0x0004600b01007387 */ /* 0x0005e80000100800 */
[----:B------:R2:W-:Y:S06]  /*23810*/  STL [R1+0x464], R2 ;  /* 0x0004640201007387 */ /* 0x0005ec0000100800 */
[----:B------:R-:W-:Y:S05]  /*23820*/  @P0 BRA `(.L_x_552) ;  /* 0x0000000400740947 */ /* 0x000fea0003800000 */
[----:B------:R-:W3:Y:S01]  /*23830*/  S2R R8, SR_CTAID.X ;  /* 0x0000000000087919 */ /* 0x000ee20000002500 */
[----:B------:R-:W-:Y:S01]  /*23840*/  ULDC.64 UR18, c[0x0][0x628] ;  /* 0x00018a0000127ab9 */ /* 0x000fe20000000a00 */
[----:B------:R-:W4:Y:S01]  /*23850*/  LDC R9, c[0x0][0x144] ;  /* 0x00005100ff097b82 */ /* 0x000f220000000800 */
[----:B------:R-:W-:Y:S01]  /*23860*/  ULDC UR6, c[0x0][0x150] ;  /* 0x0000540000067ab9 */ /* 0x000fe20000000800 */
[----:B------:R-:W1:Y:S01]  /*23870*/  S2R R12, SR_CTAID.Y ;  /* 0x00000000000c7919 */ /* 0x000e620000002600 */
[----:B------:R-:W-:Y:S01]  /*23880*/  ISETP.NE.U32.AND P0, PT, RZ, UR18, PT ;  /* 0x00000012ff007c0c */ /* 0x000fe2000bf05070 */
[----:B------:R-:W-:Y:S01]  /*23890*/  ULDC UR23, c[0x0][0x630] ;  /* 0x00018c0000177ab9 */ /* 0x000fe20000000800 */
[----:B------:R-:W-:Y:S02]  /*238a0*/  R2UR UR16, R11 ;  /* 0x000000000b1072ca */ /* 0x000fe400000e0000 */
[----:B------:R-:W-:Y:S01]  /*238b0*/  ISETP.NE.AND.EX P0, PT, RZ, UR19, PT, P0 ;  /* 0x00000013ff007c0c */ /* 0x000fe2000bf05300 */
[----:B0-----:R-:W0:Y:S01]  /*238c0*/  LDC.64 R6, c[0x0][0x620] ;  /* 0x00018800ff067b82 */ /* 0x001e220000000a00 */
[----:B------:R-:W-:-:S02]  /*238d0*/  R2UR UR17, R13 ;  /* 0x000000000d1172ca */ /* 0x000fc400000e0000 */
[----:B---3--:R-:W-:-:S05]  /*238e0*/  I2FP.F32.U32 R0, R8 ;  /* 0x0000000800007245 */ /* 0x008fca0000201000 */
[----:B------:R-:W-:-:S06]  /*238f0*/  FMUL R0, R0, UR6 ;  /* 0x0000000600007c20 */ /* 0x000fcc0008400000 */
[----:B------:R-:W3:Y:S01]  /*23900*/  F2I.U32.TRUNC.NTZ R0, R0 ;  /* 0x0000000000007305 */ /* 0x000ee2000020f000 */
[----:B-1----:R-:W-:Y:S05]  /*23910*/  @!P0 BRA `(.L_x_553) ;  /* 0x0000000000308947 */ /* 0x002fea0003800000 */
        /* <DEDUP_REMOVED lines=12> */
.L_x_553:
[----:B------:R-:W-:Y:S01]  /*239e0*/  USHF.R.U64 UR10, UR16, UR23, UR17 ;  /* 0x00000017100a7299 */ /* 0x000fe20008001211 */
[----:B------:R-:W1:Y:S01]  /*239f0*/  LDC.64 R20, c[0x0][0x640] ;  /* 0x00019000ff147b82 */ /* 0x000e620000000a00 */
[----:B------:R-:W-:Y:S01]  /*23a00*/  USHF.R.U32.HI UR6, URZ, UR23, UR17 ;  /* 0x000000173f067299 */ /* 0x000fe20008011611 */
[----:B---3--:R-:W-:Y:S02]  /*23a10*/  IMAD.MOV R10, RZ, RZ, -R0 ;  /* 0x000000ffff0a7224 */ /* 0x008fe400078e0a00 */
[----:B--2---:R-:W-:Y:S01]  /*23a20*/  IMAD.MOV.U32 R2, RZ, RZ, R11 ;  /* 0x000000ffff027224 */ /* 0x004fe200078e000b */
[----:B------:R-:W-:Y:S01]  /*23a30*/  IADD3 R5, P0, RZ, -UR10, RZ ;  /* 0x8000000aff057c10 */ /* 0x000fe2000ff1e0ff */
[----:B----4-:R-:W-:Y:S02]  /*23a40*/  IMAD R17, R9, R10, R8 ;  /* 0x0000000a09117224 */ /* 0x010fe400078e0208 */
[----:B------:R-:W2:Y:S02]  /*23a50*/  LDC R4, c[0x0][0x618] ;  /* 0x00018600ff047b82 */ /* 0x000ea40000000800 */
[----:B------:R-:W-:Y:S01]  /*23a60*/  IMAD.X R3, RZ, RZ, ~UR6, P0 ;  /* 0x80000006ff037e24 */ /* 0x000fe200080e06ff */
[----:B------:R-:W-:-:S03]  /*23a70*/  ULDC UR6, c[0x0][0x154] ;  /* 0x0000550000067ab9 */ /* 0x000fc60000000800 */
[-C--:B0-----:R-:W-:Y:S02]  /*23a80*/  IMAD R0, R3, R6.reuse, RZ ;  /* 0x0000000603007224 */ /* 0x081fe400078e02ff */
[----:B------:R-:W0:Y:S01]  /*23a90*/  LDC R14, c[0x0][0x608] ;  /* 0x00018200ff0e7b82 */ /* 0x000e220000000800 */
[----:B------:R-:W-:Y:S02]  /*23aa0*/  IMAD.MOV.U32 R3, RZ, RZ, R13 ;  /* 0x000000ffff037224 */ /* 0x000fe400078e000d */
[----:B------:R-:W-:-:S05]  /*23ab0*/  IMAD.WIDE.U32 R2, R5, R6, R2 ;  /* 0x0000000605027225 */ /* 0x000fca00078e0002 */
[----:B------:R-:W3:Y:S01]  /*23ac0*/  LDC R18, c[0x0][0x658] ;  /* 0x00019600ff127b82 */ /* 0x000ee20000000800 */
[----:B------:R-:W-:Y:S01]  /*23ad0*/  IMAD R5, R5, R7, R0 ;  /* 0x0000000705057224 */ /* 0x000fe200078e0200 */
[----:B------:R-:W-:Y:S01]  /*23ae0*/  I2FP.F32.U32 R0, R12 ;  /* 0x0000000c00007245 */ /* 0x000fe20000201000 */
[----:B------:R-:W-:Y:S01]  /*23af0*/  IMAD.MOV.U32 R7, RZ, RZ, 0x1 ;  /* 0x00000001ff077424 */ /* 0x000fe200078e00ff */
[----:B-1----:R-:W-:Y:S01]  /*23b00*/  ISETP.NE.U32.AND P0, PT, R20, RZ, PT ;  /* 0x000000ff1400720c */ /* 0x002fe20003f05070 */
[----:B------:R-:W-:Y:S02]  /*23b10*/  IMAD.IADD R3, R3, 0x1, R5 ;  /* 0x0000000103037824 */ /* 0x000fe400078e0205 */
[----:B------:R-:W-:Y:S01]  /*23b20*/  FMUL R0, R0, UR6 ;  /* 0x0000000600007c20 */ /* 0x000fe20008400000 */
[----:B------:R-:W1:Y:S01]  /*23b30*/  LDC R15, c[0x0][0x148] ;  /* 0x00005200ff0f7b82 */ /* 0x000e620000000800 */
[----:B------:R-:W-:Y:S01]  /*23b40*/  ISETP.NE.AND.EX P0, PT, R21, RZ, PT, P0 ;  /* 0x000000ff1500720c */ /* 0x000fe20003f05300 */
[----:B------:R-:W-:Y:S01]  /*23b50*/  IMAD.MOV.U32 R5, RZ, RZ, -0x1 ;  /* 0xffffffffff057424 */ /* 0x000fe200078e00ff */
[-CC-:B--2---:R-:W-:Y:S01]  /*23b60*/  SHF.R.U64 R10, R2, R4.reuse, R3.reuse ;  /* 0x00000004020a7219 */ /* 0x184fe20000001203 */
[----:B------:R2:W4:Y:S01]  /*23b70*/  F2I.U32.TRUNC.NTZ R13, R0 ;  /* 0x00000000000d7305 */ /* 0x000522000020f000 */
[----:B------:R-:W-:-:S03]  /*23b80*/  SHF.R.U32.HI R3, RZ, R4, R3 ;  /* 0x00000004ff037219 */ /* 0x000fc60000011603 */
[----:B------:R-:W1:Y:S01]  /*23b90*/  LDC R16, c[0x0][0x600] ;  /* 0x00018000ff107b82 */ /* 0x000e620000000800 */
[-CC-:B0-----:R-:W-:Y:S02]  /*23ba0*/  SHF.R.U64 R8, R10, R14.reuse, R3.reuse ;  /* 0x0000000e0a087219 */ /* 0x181fe40000001203 */
[----:B------:R-:W-:-:S05]  /*23bb0*/  SHF.R.U32.HI R3, RZ, R14, R3 ;  /* 0x0000000eff037219 */ /* 0x000fca0000011603 */
[----:B------:R-:W0:Y:S01]  /*23bc0*/  LDC R22, c[0x0][0x648] ;  /* 0x00019200ff167b82 */ /* 0x000e220000000800 */
[-CC-:B---3--:R-:W-:Y:S02]  /*23bd0*/  SHF.R.U64 R11, R8, R18.reuse, R3.reuse ;  /* 0x00000012080b7219 */ /* 0x188fe40000001203 */
[-C--:B------:R-:W-:Y:S02]  /*23be0*/  SHF.L.U32 R5, R5, R18.reuse, RZ ;  /* 0x0000001205057219 */ /* 0x080fe400000006ff */
[-C--:B------:R-:W-:Y:S01]  /*23bf0*/  SHF.R.U32.HI R3, RZ, R18.reuse, R3 ;  /* 0x00000012ff037219 */ /* 0x080fe20000011603 */
[----:B------:R-:W-:Y:S01]  /*23c00*/  IMAD.MOV.U32 R2, RZ, RZ, R11 ;  /* 0x000000ffff027224 */ /* 0x000fe200078e000b */
[----:B------:R-:W-:Y:S01]  /*23c10*/  SHF.L.U32 R40, R7, R18, RZ ;  /* 0x0000001207287219 */ /* 0x000fe200000006ff */
[----:B------:R-:W3:Y:S01]  /*23c20*/  LDC R23, c[0x0][0x638] ;  /* 0x00018e00ff177b82 */ /* 0x000ee20000000800 */
[----:B------:R-:W-:-:S07]  /*23c30*/  LOP3.LUT R19, RZ, R5, RZ, 0x33, !PT ;  /* 0x00000005ff137212 */ /* 0x000fce00078e33ff */
[----:B------:R-:W0:Y:S01]  /*23c40*/  LDC R24, c[0x0][0x610] ;  /* 0x00018400ff187b82 */ /* 0x000e220000000800 */
[----:B--2-4-:R-:W-:Y:S05]  /*23c50*/  @!P0 BRA `(.L_x_554) ;  /* 0x0000000000288947 */ /* 0x014fea0003800000 */
[----:B------:R-:W2:Y:S02]  /*23c60*/  LDC R0, c[0x0][0x64c] ;  /* 0x00019300ff007b82 */ /* 0x000ea40000000800 */
[----:B--2---:R-:W-:-:S05]  /*23c70*/  IADD3 R7, P0, R11, R0, RZ ;  /* 0x000000000b077210 */ /* 0x004fca0007f1e0ff */
        /* <DEDUP_REMOVED lines=8> */
.L_x_554:
[----:B0-----:R-:W-:Y:S01]  /*23d00*/  SHF.R.U64 R0, R2, R22, R3 ;  /* 0x0000001602007219 */ /* 0x001fe20000001203 */
[----:B-1----:R-:W-:Y:S01]  /*23d10*/  VIADD R5, R16, 0xffffffff ;  /* 0xffffffff10057836 */ /* 0x002fe20000000000 */
[----:B------:R-:W-:Y:S01]  /*23d20*/  LOP3.LUT R3, R8, R19, RZ, 0xc0, !PT ;  /* 0x0000001308037212 */ /* 0x000fe200078ec0ff */
[----:B------:R-:W-:Y:S02]  /*23d30*/  IMAD.MOV R13, RZ, RZ, -R13 ;  /* 0x000000ffff0d7224 */ /* 0x000fe400078e0a0d */
[----:B------:R-:W-:Y:S02]  /*23d40*/  IMAD.MOV R2, RZ, RZ, -R0 ;  /* 0x000000ffff027224 */ /* 0x000fe400078e0a00 */
[----:B------:R-:W-:Y:S01]  /*23d50*/  IMAD R40, R40, R0, R3 ;  /* 0x0000000028287224 */ /* 0x000fe200078e0203 */
[----:B------:R-:W-:Y:S01]  /*23d60*/  LOP3.LUT R3, R10, R5, RZ, 0xc0, !PT ;  /* 0x000000050a037212 */ /* 0x000fe200078ec0ff */
[----:B------:R-:W-:Y:S02]  /*23d70*/  @P4 IMAD R17, R15, R13, R12 ;  /* 0x0000000d0f114224 */ /* 0x000fe400078e020c */
[----:B---3--:R-:W-:-:S02]  /*23d80*/  IMAD R0, R2, R23, R11 ;  /* 0x0000001702007224 */ /* 0x008fc400078e020b */
[----:B------:R-:W-:Y:S02]  /*23d90*/  IMAD.MOV.U32 R2, RZ, RZ, 0x1 ;  /* 0x00000001ff027424 */ /* 0x000fe400078e00ff */
[----:B------:R-:W-:Y:S02]  /*23da0*/  IMAD R40, R40, R24, R17 ;  /* 0x0000001828287224 */ /* 0x000fe400078e0211 */
[----:B------:R-:W-:Y:S01]  /*23db0*/  IMAD R3, R0, R16, R3 ;  /* 0x0000001000037224 */ /* 0x000fe200078e0203 */
[----:B------:R-:W-:-:S04]  /*23dc0*/  PRMT R0, R2, 0x7610, R0 ;  /* 0x0000761002007816 */ /* 0x000fc80000000000 */
[----:B------:R-:W-:Y:S02]  /*23dd0*/  SEL R2, R3, R40, !P4 ;  /* 0x0000002803027207 */ /* 0x000fe40006000000 */
[----:B------:R-:W-:-:S03]  /*23de0*/  SEL R40, R40, R3, !P4 ;  /* 0x0000000328287207 */ /* 0x000fc60006000000 */
[----:B------:R3:W-:Y:S04]  /*23df0*/  STL [R1+0x464], R2 ;  /* 0x0004640201007387 */ /* 0x0007e80000100800 */
.L_x_552:
[----:B------:R4:W-:Y:S01]  /*23e00*/  STL [R1+0x468], R40 ;  /* 0x0004682801007387 */ /* 0x0009e20000100800 */
[----:B------:R-:W-:-:S13]  /*23e10*/  LOP3.LUT P0, RZ, R0, 0xff, RZ, 0xc0, !PT ;  /* 0x000000ff00ff7812 */ /* 0x000fda000780c0ff */
[----:B----4-:R-:W-:Y:S05]  /*23e20*/  @P0 BRA `(.L_x_555) ;  /* 0xfffffdd400540947 */ /* 0x010fea000383ffff */
[----:B------:R-:W-:Y:S05]  /*23e30*/  EXIT ;  /* 0x000000000000794d */ /* 0x000fea0003800000 */
.L_x_7:
[----:B------:R-:W2:Y:S01]  /*23e40*/  LDL R163, [R1+0x460] ;  /* 0x0004600001a37983 */ /* 0x000ea20000100800 */
[----:B------:R-:W-:-:S03]  /*23e50*/  ULDC.64 UR4, c[0x0][0x650] ;  /* 0x0001940000047ab9 */ /* 0x000fc60000000a00 */
[----:B------:R-:W3:Y:S01]  /*23e60*/  LDL R162, [R1+0x45c] ;  /* 0x00045c0001a27983 */ /* 0x000ee20000100800 */
[----:B------:R-:W-:Y:S01]  /*23e70*/  PRMT R6, RZ, 0x7610, R6 ;  /* 0x00007610ff067816 */ /* 0x000fe20000000006 */
[----:B------:R-:W-:Y:S02]  /*23e80*/  IMAD.MOV.U32 R5, RZ, RZ, -0x1 ;  /* 0xffffffffff057424 */ /* 0x000fe400078e00ff */
[----:B------:R-:W-:Y:S02]  /*23e90*/  IMAD.MOV.U32 R4, RZ, RZ, -0x1 ;  /* 0xffffffffff047424 */ /* 0x000fe400078e00ff */
[----:B0-----:R-:W-:Y:S01]  /*23ea0*/  IMAD.MOV.U32 R10, RZ, RZ, -0x1 ;  /* 0xffffffffff0a7424 */ /* 0x001fe200078e00ff */
[----:B--2---:R-:W-:-:S04]  /*23eb0*/  ISETP.GE.U32.AND P0, PT, R163, UR4, PT ;  /* 0x00000004a3007c0c */ /* 0x004fc8000bf06070 */
[----:B---3--:R-:W-:-:S13]  /*23ec0*/  ISETP.GE.U32.AND.EX P0, PT, R162, UR5, PT, P0 ;  /* 0x00000005a2007c0c */ /* 0x008fda000bf06100 */
[----:B------:R-:W-:Y:S05]  /*23ed0*/  @P0 BRA `(.L_x_556) ;  /* 0x00000004002c0947 */ /* 0x000fea0003800000 */
[----:B------:R-:W0:Y:S01]  /*23ee0*/  LDC.64 R14, c[0x0][0x628] ;  /* 0x00018a00ff0e7b82 */ /* 0x000e220000000a00 */
[----:B------:R-:W-:Y:S02]  /*23ef0*/  IMAD.MOV.U32 R8, RZ, RZ, R163 ;  /* 0x000000ffff087224 */ /* 0x000fe400078e00a3 */
[----:B------:R-:W-:-:S05]  /*23f00*/  IMAD.MOV.U32 R9, RZ, RZ, R162 ;  /* 0x000000ffff097224 */ /* 0x000fca00078e00a2 */
[----:B------:R-:W1:Y:S08]  /*23f10*/  LDC R10, c[0x0][0x630] ;  /* 0x00018c00ff0a7b82 */ /* 0x000e700000000800 */
[----:B------:R-:W2:Y:S01]  /*23f20*/  LDC.64 R16, c[0x0][0x620] ;  /* 0x00018800ff107b82 */ /* 0x000ea20000000a00 */
[----:B0-----:R-:W-:-:S04]  /*23f30*/  ISETP.NE.U32.AND P0, PT, R14, RZ, PT ;  /* 0x000000ff0e00720c */ /* 0x001fc80003f05070 */
[----:B------:R-:W-:-:S13]  /*23f40*/  ISETP.NE.AND.EX P0, PT, R15, RZ, PT, P0 ;  /* 0x000000ff0f00720c */ /* 0x000fda0003f05300 */
[----:B-12---:R-:W-:Y:S05]  /*23f50*/  @!P0 BRA `(.L_x_557) ;  /* 0x0000000000288947 */ /* 0x006fea0003800000 */
[----:B------:R-:W0:Y:S02]  /*23f60*/  LDC R4, c[0x0][0x634] ;  /* 0x00018d00ff047b82 */ /* 0x000e240000000800 */
[----:B0-----:R-:W-:-:S05]  /*23f70*/  IADD3 R9, P0, R163, R4, RZ ;  /* 0x00000004a3097210 */ /* 0x001fca0007f1e0ff */
        /* <DEDUP_REMOVED lines=8> */
.L_x_557:
[----:B------:R-:W0:Y:S01]  /*24000*/  LDC.64 R20, c[0x0][0x640] ;  /* 0x00019000ff147b82 */ /* 0x000e220000000a00 */
[-CC-:B------:R-:W-:Y:S02]  /*24010*/  SHF.R.U64 R14, R8, R10.reuse, R9.reuse ;  /* 0x0000000a080e7219 */ /* 0x180fe40000001209 */
[----:B------:R-:W-:Y:S02]  /*24020*/  SHF.R.U32.HI R4, RZ, R10, R9 ;  /* 0x0000000aff047219 */ /* 0x000fe40000011609 */
[----:B------:R-:W-:-:S03]  /*24030*/  IADD3 R7, P0, RZ, -R14, RZ ;  /* 0x8000000eff077210 */ /* 0x000fc60007f1e0ff */
[----:B------:R-:W1:Y:S02]  /*24040*/  LDC R8, c[0x0][0x618] ;  /* 0x00018600ff087b82 */ /* 0x000e640000000800 */
[----:B------:R-:W-:Y:S02]  /*24050*/  IMAD.X R5, RZ, RZ, ~R4, P0 ;  /* 0x000000ffff057224 */ /* 0x000fe400000e0e04 */
[----:B------:R-:W-:Y:S02]  /*24060*/  IMAD.MOV.U32 R4, RZ, RZ, R163 ;  /* 0x000000ffff047224 */ /* 0x000fe400078e00a3 */
[-C--:B------:R-:W-:Y:S02]  /*24070*/  IMAD R6, R5, R16.reuse, RZ ;  /* 0x0000001005067224 */ /* 0x080fe400078e02ff */
[----:B------:R-:W2:Y:S01]  /*24080*/  LDC R18, c[0x0][0x608] ;  /* 0x00018200ff127b82 */ /* 0x000ea20000000800 */
[----:B------:R-:W-:Y:S02]  /*24090*/  IMAD.MOV.U32 R5, RZ, RZ, R162 ;  /* 0x000000ffff057224 */ /* 0x000fe400078e00a2 */
[----:B------:R-:W-:-:S05]  /*240a0*/  IMAD.WIDE.U32 R4, R7, R16, R4 ;  /* 0x0000001007047225 */ /* 0x000fca00078e0004 */
[----:B------:R-:W3:Y:S01]  /*240b0*/  LDC R19, c[0x0][0x658] ;  /* 0x00019600ff137b82 */ /* 0x000ee20000000800 */
[----:B------:R-:W-:Y:S01]  /*240c0*/  IMAD R7, R7, R17, R6 ;  /* 0x0000001107077224 */ /* 0x000fe200078e0206 */
[----:B0-----:R-:W-:Y:S01]  /*240d0*/  ISETP.NE.U32.AND P0, PT, R20, RZ, PT ;  /* 0x000000ff1400720c */ /* 0x001fe20003f05070 */
[----:B------:R-:W-:Y:S02]  /*240e0*/  IMAD.MOV.U32 R6, RZ, RZ, -0x1 ;  /* 0xffffffffff067424 */ /* 0x000fe400078e00ff */
[----:B------:R-:W-:Y:S01]  /*240f0*/  IMAD.IADD R5, R5, 0x1, R7 ;  /* 0x0000000105057824 */ /* 0x000fe200078e0207 */
[----:B------:R-:W-:Y:S02]  /*24100*/  ISETP.NE.AND.EX P0, PT, R21, RZ, PT, P0 ;  /* 0x000000ff1500720c */ /* 0x000fe40003f05300 */
[----:B------:R-:W0:Y:S02]  /*24110*/  LDC R17, c[0x0][0x600] ;  /* 0x00018000ff117b82 */ /* 0x000e240000000800 */
[----:B-1----:R-:W-:-:S02]  /*24120*/  SHF.R.U64 R10, R4, R8, R5 ;  /* 0x00000008040a7219 */ /* 0x002fc40000001205 */
[----:B------:R-:W-:-:S04]  /*24130*/  SHF.R.U32.HI R5, RZ, R8, R5 ;  /* 0x00000008ff057219 */ /* 0x000fc80000011605 */
[----:B------:R-:W1:Y:S01]  /*24140*/  LDC R22, c[0x0][0x648] ;  /* 0x00019200ff167b82 */ /* 0x000e620000000800 */
[-CC-:B--2---:R-:W-:Y:S02]  /*24150*/  SHF.R.U64 R15, R10, R18.reuse, R5.reuse ;  /* 0x000000120a0f7219 */ /* 0x184fe40000001205 */
[----:B------:R-:W-:Y:S01]  /*24160*/  SHF.R.U32.HI R4, RZ, R18, R5 ;  /* 0x00000012ff047219 */ /* 0x000fe20000011605 */
[----:B------:R-:W-:-:S04]  /*24170*/  IMAD.MOV.U32 R18, RZ, RZ, 0x1 ;  /* 0x00000001ff127424 */ /* 0x000fc800078e00ff */
[----:B------:R-:W2:Y:S01]  /*24180*/  LDC R23, c[0x0][0x638] ;  /* 0x00018e00ff177b82 */ /* 0x000ea20000000800 */
[-CC-:B---3--:R-:W-:Y:S02]  /*24190*/  SHF.R.U64 R16, R15, R19.reuse, R4.reuse ;  /* 0x000000130f107219 */ /* 0x188fe40000001204 */
[-C--:B------:R-:W-:Y:S02]  /*241a0*/  SHF.L.U32 R6, R6, R19.reuse, RZ ;  /* 0x0000001306067219 */ /* 0x080fe400000006ff */
[----:B------:R-:W-:Y:S01]  /*241b0*/  SHF.R.U32.HI R5, RZ, R19, R4 ;  /* 0x00000013ff057219 */ /* 0x000fe20000011604 */
[----:B------:R-:W-:Y:S01]  /*241c0*/  IMAD.MOV.U32 R4, RZ, RZ, R16 ;  /* 0x000000ffff047224 */ /* 0x000fe200078e0010 */
[----:B------:R-:W-:Y:S01]  /*241d0*/  LOP3.LUT R24, RZ, R6, RZ, 0x33, !PT ;  /* 0x00000006ff187212 */ /* 0x000fe200078e33ff */
[----:B------:R-:W3:Y:S01]  /*241e0*/  LDC R25, c[0x0][0x610] ;  /* 0x00018400ff197b82 */ /* 0x000ee20000000800 */
[----:B------:R-:W-:Y:S05]  /*241f0*/  @!P0 BRA `(.L_x_558) ;  /* 0x0000000000288947 */ /* 0x000fea0003800000 */
        /* <DEDUP_REMOVED lines=10> */
.L_x_558:
[----:B-1----:R-:W-:Y:S01]  /*242a0*/  SHF.R.U64 R4, R4, R22, R5 ;  /* 0x0000001604047219 */ /* 0x002fe20000001205 */
[----:B0-----:R-:W-:Y:S01]  /*242b0*/  VIADD R7, R17, 0xffffffff ;  /* 0xffffffff11077836 */ /* 0x001fe20000000000 */
[----:B------:R-:W-:Y:S01]  /*242c0*/  SHF.L.U32 R18, R18, R19, RZ ;  /* 0x0000001312127219 */ /* 0x000fe200000006ff */
[----:B------:R-:W-:Y:S01]  /*242d0*/  @P4 IMAD R0, R11, R12, R2 ;  /* 0x0000000c0b004224 */ /* 0x000fe200078e0202 */
[----:B------:R-:W-:Y:S01]  /*242e0*/  LOP3.LUT R3, R15, R24, RZ, 0xc0, !PT ;  /* 0x000000180f037212 */ /* 0x000fe200078ec0ff */
[----:B------:R-:W-:Y:S01]  /*242f0*/  IMAD.MOV R5, RZ, RZ, -R4 ;  /* 0x000000ffff057224 */ /* 0x000fe200078e0a04 */
[----:B------:R-:W-:Y:S01]  /*24300*/  LOP3.LUT R7, R10, R7, RZ, 0xc0, !PT ;  /* 0x000000070a077212 */ /* 0x000fe200078ec0ff */
[----:B------:R-:W-:Y:S02]  /*24310*/  IMAD.MOV.U32 R6, RZ, RZ, 0x1 ;  /* 0x00000001ff067424 */ /* 0x000fe400078e00ff */
[----:B------:R-:W-:Y:S02]  /*24320*/  IMAD R3, R18, R4, R3 ;  /* 0x0000000412037224 */ /* 0x000fe400078e0203 */
[----:B--2---:R-:W-:-:S02]  /*24330*/  IMAD R2, R5, R23, R16 ;  /* 0x0000001705027224 */ /* 0x004fc400078e0210 */
[----:B---3--:R-:W-:Y:S02]  /*24340*/  IMAD R0, R3, R25, R0 ;  /* 0x0000001903007224 */ /* 0x008fe400078e0200 */
[----:B------:R-:W-:Y:S02]  /*24350*/  IMAD R5, R2, R17, R7 ;  /* 0x0000001102057224 */ /* 0x000fe400078e0207 */
[----:B------:R-:W-:-:S03]  /*24360*/  IMAD.MOV.U32 R10, RZ, RZ, R14 ;  /* 0x000000ffff0a7224 */ /* 0x000fc600078e000e */
[----:B------:R-:W-:Y:S02]  /*24370*/  SEL R4, R5, R0, !P4 ;  /* 0x0000000005047207 */ /* 0x000fe40006000000 */
[----:B------:R-:W-:-:S07]  /*24380*/  SEL R5, R0, R5, !P4 ;  /* 0x0000000500057207 */ /* 0x000fce0006000000 */
.L_x_556:
[----:B------:R-:W-:-:S08]  /*24390*/  NOP ;  /* 0x0000000000007918 */ /* 0x000fd00000000000 */
[----:B------:R-:W0:-:S00]  /*243a0*/  USETMAXREG.DEALLOC.CTAPOOL 0x18 ;  /* 0x00000018000079c8 */ /* 0x000e0000080e0500 */
[----:B------:R-:W-:-:S13]  /*243b0*/  ISETP.NE.AND P0, PT, RZ, UR8, PT ;  /* 0x00000008ff007c0c */ /* 0x000fda000bf05270 */
[----:B------:R-:W-:Y:S05]  /*243c0*/  @P0 EXIT ;  /* 0x000000000000094d */ /* 0x000fea0003800000 */
[----:B0-----:R-:W-:Y:S01]  /*243d0*/  LOP3.LUT P0, RZ, R6, 0xff, RZ, 0xc0, !PT ;  /* 0x000000ff06ff7812 */ /* 0x001fe2000780c0ff */
[----:B------:R-:W-:Y:S02]  /*243e0*/  IMAD.MOV.U32 R6, RZ, RZ, 0x1 ;  /* 0x00000001ff067424 */ /* 0x000fe400078e00ff */
[----:B------:R-:W-:-:S10]  /*243f0*/  IMAD.MOV.U32 R7, RZ, RZ, RZ ;  /* 0x000000ffff077224 */ /* 0x000fd400078e00ff */
[----:B------:R-:W-:Y:S05]  /*24400*/  @!P0 BRA `(.L_x_559) ;  /* 0x0000000c00ac8947 */ /* 0x000fea0003800000 */
[----:B------:R-:W0:Y:S01]  /*24410*/  LDC R0, c[0x0][0x28c] ;  /* 0x0000a300ff007b82 */ /* 0x000e220000000800 */
[----:B------:R-:W-:Y:S01]  /*24420*/  UMOV UR17, 0x1 ;  /* 0x0000000100117882 */ /* 0x000fe20000000000 */
[----:B------:R-:W-:Y:S01]  /*24430*/  ULDC UR9, c[0x0][0xc] ;  /* 0x0000030000097ab9 */ /* 0x000fe20000000800 */
[----:B------:R-:W-:Y:S01]  /*24440*/  ULDC UR16, c[0x0][0x10] ;  /* 0x0000040000107ab9 */ /* 0x000fe20000000800 */
[----:B------:R-:W-:Y:S01]  /*24450*/  ULDC UR5, c[0x0][0x658] ;  /* 0x0001960000057ab9 */ /* 0x000fe20000000800 */
[----:B------:R-:W-:Y:S01]  /*24460*/  UMOV UR7, 0xffffffff ;  /* 0xffffffff00077882 */ /* 0x000fe20000000000 */
[----:B------:R-:W-:Y:S01]  /*24470*/  BSSY B0, `(.L_x_559) ;  /* 0x00000e4000007945 */ /* 0x000fe20003800000 */
[----:B------:R-:W-:Y:S01]  /*24480*/  USHF.L.U32 UR7, UR7, UR5, URZ ;  /* 0x0000000507077299 */ /* 0x000fe2000800063f */
[----:B------:R-:W1:Y:S01]  /*24490*/  S2UR UR8, SR_CgaCtaId ;  /* 0x00000000000879c3 */ /* 0x000e620000008800 */
[----:B------:R-:W-:Y:S01]  /*244a0*/  IMAD.MOV.U32 R9, RZ, RZ, 0x1 ;  /* 0x00000001ff097424 */ /* 0x000fe200078e00ff */
[----:B------:R-:W-:Y:S01]  /*244b0*/  ULDC UR4, c[0x0][0x600] ;  /* 0x0001800000047ab9 */ /* 0x000fe20000000800 */
[----:B------:R-:W-:Y:S01]  /*244c0*/  IMAD.MOV.U32 R6, RZ, RZ, 0x1 ;  /* 0x00000001ff067424 */ /* 0x000fe200078e00ff */
[----:B------:R-:W-:Y:S01]  /*244d0*/  UMOV UR18, 0x1111 ;  /* 0x0000111100127882 */ /* 0x000fe20000000000 */
[----:B------:R-:W-:Y:S01]  /*244e0*/  IMAD.MOV.U32 R7, RZ, RZ, RZ ;  /* 0x000000ffff077224 */ /* 0x000fe200078e00ff */
[----:B------:R-:W-:-:S02]  /*244f0*/  USHF.L.U32 UR5, UR17, UR5, URZ ;  /* 0x0000000511057299 */ /* 0x000fc4000800063f */
[----:B------:R-:W-:Y:S02]  /*24500*/  ULOP3.LUT UR27, UR13, 0x2, URZ, 0xfc, !UPT ;  /* 0x000000020d1b7892 */ /* 0x000fe4000f8efc3f */
[----:B------:R-:W-:Y:S02]  /*24510*/  UIADD3 UR4, UR4, -0x1, URZ ;  /* 0xffffffff04047890 */ /* 0x000fe4000fffe03f */
[----:B------:R-:W-:Y:S01]  /*24520*/  ULOP3.LUT UR7, URZ, UR7, URZ, 0x33, !UPT ;  /* 0x000000073f077292 */ /* 0x000fe2000f8e333f */
[----:B------:R-:W-:Y:S01]  /*24530*/  ULDC.64 UR32, c[0x0][0x198] ;  /* 0x0000660000207ab9 */ /* 0x000fe20000000a00 */
[----:B0-----:R-:W-:-:S05]  /*24540*/  VIADD R0, R0, 0x3f ;  /* 0x0000003f00007836 */ /* 0x001fca0000000000 */
[----:B------:R-:W-:Y:S01]  /*24550*/  SHF.R.S32.HI R3, RZ, 0x1f, R0 ;  /* 0x0000001fff037819 */ /* 0x000fe20000011400 */
[----:B-1----:R-:W-:-:S03]  /*24560*/  USHF.R.U32.HI UR28, URZ, 0x2, UR8 ;  /* 0x000000023f1c7899 */ /* 0x002fc60008011608 */
[----:B------:R-:W-:Y:S01]  /*24570*/  LEA.HI R0, R3, R0, RZ, 0x6 ;  /* 0x0000000003007211 */ /* 0x000fe200078f30ff */
[----:B------:R-:W-:Y:S02]  /*24580*/  ULOP3.LUT UR10, UR8, 0x3, URZ, 0xc0, !UPT ;  /* 0x00000003080a7892 */ /* 0x000fe4000f8ec03f */
[----:B------:R-:W-:Y:S01]  /*24590*/  USHF.L.U32 UR6, UR8, 0x6, URZ ;  /* 0x0000000608067899 */ /* 0x000fe2000800063f */
[----:B------:R-:W-:Y:S01]  /*245a0*/  SHF.R.S32.HI R0, RZ, 0x6, R0 ;  /* 0x00000006ff007819 */ /* 0x000fe20000011400 */
[----:B------:R-:W-:Y:S02]  /*245b0*/  USHF.L.U32 UR29, UR8, 0xc, URZ ;  /* 0x0000000c081d7899 */ /* 0x000fe4000800063f */
[----:B------:R-:W-:Y:S02]  /*245c0*/  ULOP3.LUT UR8, UR8, 0xfffffffc, URZ, 0xc0, !UPT ;  /* 0xfffffffc08087892 */ /* 0x000fe4000f8ec03f */
[----:B------:R-:W-:Y:S01]  /*245d0*/  UISETP.GT.U32.AND UP0, UPT, UR10, 0xffff, UPT ;  /* 0x0000ffff0a00788c */ /* 0x000fe2000bf04070 */
[----:B------:R-:W-:Y:S01]  /*245e0*/  VIADD R15, R0, 0x1 ;  /* 0x00000001000f7836 */ /* 0x000fe20000000000 */
[----:B------:R-:W-:-:S02]  /*245f0*/  ULOP3.LUT UR12, UR8, 0x1, URZ, 0xfc, !UPT ;  /* 0x00000001080c7892 */ /* 0x000fc4000f8efc3f */
[----:B------:R-:W-:Y:S02]  /*24600*/  ULOP3.LUT UR14, UR8, 0x2, URZ, 0xfc, !UPT ;  /* 0x00000002080e7892 */ /* 0x000fe4000f8efc3f */
[----:B------:R-:W-:Y:S02]  /*24610*/  USHF.L.U32 UR11, UR17, UR8, URZ ;  /* 0x00000008110b7299 */ /* 0x000fe4000800063f */
[----:B------:R-:W-:Y:S02]  /*24620*/  ULOP3.LUT UR15, UR8, 0x3, URZ, 0xfc, !UPT ;  /* 0x00000003080f7892 */ /* 0x000fe4000f8efc3f */
[----:B------:R-:W-:Y:S02]  /*24630*/  UIMAD.WIDE.U32 UR8, UR9, UR16, URZ ;  /* 0x00000010090872a5 */ /* 0x000fe4000f8e003f */
[----:B------:R-:W-:Y:S02]  /*24640*/  USHF.L.U32 UR12, UR17, UR12, URZ ;  /* 0x0000000c110c7299 */ /* 0x000fe4000800063f */
[----:B------:R-:W-:-:S02]  /*24650*/  USHF.L.U32 UR14, UR17, UR14, URZ ;  /* 0x0000000e110e7299 */ /* 0x000fc4000800063f */
[----:B------:R-:W-:Y:S01]  /*24660*/  USEL UR10, UR10, 0xffff, !UP0 ;  /* 0x0000ffff0a0a7887 */ /* 0x000fe2000c000000 */
[----:B------:R-:W-:Y:S01]  /*24670*/  ULDC UR16, c[0x0][0x14] ;  /* 0x0000050000107ab9 */ /* 0x000fe20000000800 */
[----:B------:R-:W-:Y:S02]  /*24680*/  USHF.L.U32 UR15, UR17, UR15, URZ ;  /* 0x0000000f110f7299 */ /* 0x000fe4000800063f */
[----:B------:R-:W-:Y:S02]  /*24690*/  UIMAD.WIDE.U32 UR22, UR8, UR16, URZ ;  /* 0x00000010081672a5 */ /* 0x000fe4000f8e003f */
[----:B------:R-:W-:Y:S02]  /*246a0*/  UIMAD UR16, UR9, UR16, URZ ;  /* 0x00000010091072a4 */ /* 0x000fe4000f8e023f */
[----:B------:R-:W-:Y:S02]  /*246b0*/  ULOP3.LUT UR11, UR14, UR11, UR12, 0xfe, !UPT ;  /* 0x0000000b0e0b7292 */ /* 0x000fe4000f8efe0c */
[----:B------:R-:W-:-:S02]  /*246c0*/  ULOP3.LUT UR10, UR10, 0xffff, URZ, 0xc0, !UPT ;  /* 0x0000ffff0a0a7892 */ /* 0x000fc4000f8ec03f */
[----:B------:R-:W-:Y:S02]  /*246d0*/  ULOP3.LUT UR6, UR6, 0xc0, URZ, 0xc0, !UPT ;  /* 0x000000c006067892 */ /* 0x000fe4000f8ec03f */
[----:B------:R-:W-:Y:S02]  /*246e0*/  UIADD3 UR16, UR23, UR16, URZ ;  /* 0x0000001017107290 */ /* 0x000fe4000fffe03f */
[----:B------:R-:W-:Y:S02]  /*246f0*/  ULOP3.LUT UR17, UR11, UR15, URZ, 0xfc, !UPT ;  /* 0x0000000f0b117292 */ /* 0x000fe4000f8efc3f */
[----:B------:R-:W-:-:S12]  /*24700*/  USHF.L.U32 UR18, UR18, UR10, URZ ;  /* 0x0000000a12127299 */ /* 0x000fd8000800063f */
.L_x_570:
[----:B------:R-:W-:-:S03]  /*24710*/  UMOV UR8, 0xffffffff ;  /* 0xffffffff00087882 */ /* 0x000fc60000000000 */
[----:B------:R-:W-:Y:S05]  /*24720*/  BRA.DIV UR8, `(.L_x_560) ;  /* 0x00000012084c7947 */ /* 0x000fea000b800000 */
[----:B------:R-:W-:-:S13]  /*24730*/  ELECT P0, URZ, PT ;  /* 0x00000000003f782f */ /* 0x000fda0003800000 */
.L_x_584:
[----:B------:R-:W0:Y:S01]  /*24740*/  LDC R2, c[0x0][0x28c] ;  /* 0x0000a300ff027b82 */ /* 0x000e220000000800 */
[----:B------:R-:W-:Y:S01]  /*24750*/  BSSY B1, `(.L_x_561) ;  /* 0x000003d000017945 */ /* 0x000fe20003800000 */
[----:B0-----:R-:W-:-:S13]  /*24760*/  ISETP.LT.OR P0, PT, R2, 0x1, !P0 ;  /* 0x000000010200780c */ /* 0x001fda0004701670 */
[----:B------:R-:W-:Y:S05]  /*24770*/  @P0 BRA `(.L_x_562) ;  /* 0x0000000000e80947 */ /* 0x000fea0003800000 */
[----:B------:R-:W-:Y:S01]  /*24780*/  LEA R2, R5, UR28, 0x2 ;  /* 0x0000001c05027c11 */ /* 0x000fe2000f8e10ff */
[----:B------:R-:W-:Y:S01]  /*24790*/  IMAD.MOV.U32 R13, RZ, RZ, RZ ;  /* 0x000000ffff0d7224 */ /* 0x000fe200078e00ff */
[----:B------:R-:W-:Y:S01]  /*247a0*/  LEA R4, R4, UR6, 0x8 ;  /* 0x0000000604047c11 */ /* 0x000fe2000f8e40ff */
[----:B------:R-:W-:Y:S02]  /*247b0*/  IMAD.MOV.U32 R3, RZ, RZ, R15 ;  /* 0x000000ffff037224 */ /* 0x000fe400078e000f */
[----:B------:R-:W-:Y:S02]  /*247c0*/  IMAD.SHL.U32 R2, R2, 0x40, RZ ;  /* 0x0000004002027824 */ /* 0x000fe400078e00ff */
[----:B------:R-:W-:Y:S02]  /*247d0*/  IMAD.MOV.U32 R5, RZ, RZ, R6 ;  /* 0x000000ffff057224 */ /* 0x000fe400078e0006 */
[----:B------:R-:W-:-:S07]  /*247e0*/  IMAD.MOV.U32 R8, RZ, RZ, R7 ;  /* 0x000000ffff087224 */ /* 0x000fce00078e0007 */
.L_x_565:
[----:B------:R-:W0:Y:S01]  /*247f0*/  S2R R12, SR_CgaCtaId ;  /* 0x00000000000c7919 */ /* 0x000e220000008800 */
[----:B------:R-:W-:Y:S01]  /*24800*/  MOV R11, 0x400 ;  /* 0x00000400000b7802 */ /* 0x000fe20000000f00 */
[----:B------:R-:W1:Y:S03]  /*24810*/  S2R R14, SR_TID.X ;  /* 0x00000000000e7919 */ /* 0x000e660000002100 */
[----:B0-----:R-:W-:Y:S02]  /*24820*/  LEA R17, R12, R11, 0x18 ;  /* 0x0000000b0c117211 */ /* 0x001fe400078ec0ff */
[----:B------:R-:W-:Y:S02]  /*24830*/  SHF.L.U32 R11, R5, 0x1f, RZ ;  /* 0x0000001f050b7819 */ /* 0x000fe400000006ff */
[----:B-1----:R-:W-:Y:S01]  /*24840*/  LOP3.LUT P1, RZ, R14, 0x7f, RZ, 0xc0, !PT ;  /* 0x0000007f0eff7812 */ /* 0x002fe2000782c0ff */
[----:B------:R-:W-:-:S04]  /*24850*/  IMAD R12, R8, 0x8, R17 ;  /* 0x00000008080c7824 */ /* 0x000fc800078e0211 */
[----:B------:R-:W0:Y:S02]  /*24860*/  SYNCS.PHASECHK.TRANS64.TRYWAIT P0, [R12+URZ+0x38], R11 ;  /* 0x0000380b0c0075a7 */ /* 0x000e24000800017f */
[----:B0-----:R-:W-:Y:S06]  /*24870*/  @!P0 BRA `(.L_x_563) ;  /* 0x0000001000188947 */ /* 0x001fec0003800000 */
.L_x_585:
[----:B0-----:R-:W0:Y:S01]  /*24880*/  @!P1 LDC R11, c[0x0][0x500] ;  /* 0x00014000ff0b9b82 */ /* 0x001e220000000800 */
[----:B------:R-:W-:-:S04]  /*24890*/  UPRMT UR8, UR27, 0x9910, URZ ;  /* 0x000099101b087896 */ /* 0x000fc8000800003f */
[----:B------:R-:W-:-:S06]  /*248a0*/  UISETP.NE.AND UP0, UPT, UR8, 0x2, UPT ;  /* 0x000000020800788c */ /* 0x000fcc000bf05270 */
[----:B------:R-:W-:Y:S01]  /*248b0*/  PLOP3.LUT P0, PT, PT, PT, UP0, 0x80, 0x0 ;  /* 0x000000000000781c */ /* 0x000fe20003f0f008 */
[----:B0-----:R0:W-:-:S12]  /*248c0*/  @!P1 SYNCS.ARRIVE.TRANS64 RZ, [R12+URZ], R11 ;  /* 0x0000000b0cff99a7 */ /* 0x0011d8000800003f */
[----:B------:R-:W-:Y:S05]  /*248d0*/  @P0 BRA `(.L_x_564) ;  /* 0x0000000000040947 */ /* 0x000fea0003800000 */
[----:B------:R-:W-:Y:S01]  /*248e0*/  BPT.TRAP 0x1 ;  /* 0x000000040000795c */ /* 0x000fe20000300000 */
.L_x_564:
[----:B------:R-:W-:Y:S01]  /*248f0*/  R2UR UR8, R8 ;  /* 0x00000000080872ca */ /* 0x000fe200000e0000 */
[----:B------:R-:W-:Y:S01]  /*24900*/  VIADD R3, R3, 0xffffffff ;  /* 0xffffffff03037836 */ /* 0x000fe20000000000 */
[----:B------:R-:W-:Y:S01]  /*24910*/  R2UR UR25, R17 ;  /* 0x00000000111972ca */ /* 0x000fe200000e0000 */
[----:B------:R-:W-:Y:S01]  /*24920*/  UIADD3 UR14, UP0, UR32, 0xf0, URZ ;  /* 0x000000f0200e7890 */ /* 0x000fe2000ff1e03f */
[----:B------:R-:W-:Y:S01]  /*24930*/  R2UR UR26, R2 ;  /* 0x00000000021a72ca */ /* 0x000fe200000e0000 */
[----:B------:R-:W-:Y:S01]  /*24940*/  UIADD3 UR34, UP1, UR32, 0x1f0, URZ ;  /* 0x000001f020227890 */ /* 0x000fe2000ff3e03f */
[----:B------:R-:W-:Y:S01]  /*24950*/  R2UR UR9, R12 ;  /* 0x000000000c0972ca */ /* 0x000fe200000e0000 */
[----:B------:R-:W-:Y:S01]  /*24960*/  UIADD3.X UR15, URZ, UR33, URZ, UP0, !UPT ;  /* 0x000000213f0f7290 */ /* 0x000fe200087fe43f */
[----:B------:R-:W-:Y:S01]  /*24970*/  R2UR UR10, R13 ;  /* 0x000000000d0a72ca */ /* 0x000fe200000e0000 */
[----:B------:R-:W-:Y:S01]  /*24980*/  UPRMT UR19, URZ, 0x5410, UR18 ;  /* 0x000054103f137896 */ /* 0x000fe20008000012 */
[----:B------:R-:W-:Y:S01]  /*24990*/  R2UR UR12, R10 ;  /* 0x000000000a0c72ca */ /* 0x000fe200000e0000 */
[----:B------:R-:W-:Y:S01]  /*249a0*/  VIADD R8, R8, 0x1 ;  /* 0x0000000108087836 */ /* 0x000fe20000000000 */
[----:B------:R-:W-:Y:S01]  /*249b0*/  R2UR UR30, R4 ;  /* 0x00000000041e72ca */ /* 0x000fe200000e0000 */
[----:B------:R-:W-:Y:S01]  /*249c0*/  USHF.L.U32 UR8, UR8, 0xe, URZ ;  /* 0x0000000e08087899 */ /* 0x000fe2000800063f */
[----:B------:R-:W-:Y:S01]  /*249d0*/  ISETP.GT.AND P1, PT, R3, 0x1, PT ;  /* 0x000000010300780c */ /* 0x000fe20003f24270 */
[----:B------:R-:W-:Y:S01]  /*249e0*/  UPRMT UR31, URZ, 0x5410, UR17 ;  /* 0x000054103f1f7896 */ /* 0x000fe20008000011 */
[C---:B------:R-:W-:Y:S01]  /*249f0*/  ISETP.NE.AND P0, PT, R8.reuse, 0x7, PT ;  /* 0x000000070800780c */ /* 0x040fe20003f05270 */
[----:B------:R-:W-:Y:S01]  /*24a00*/  ULEA UR11, UR28, UR8, 0xc ;  /* 0x000000081c0b7291 */ /* 0x000fe2000f8e603f */
[----:B------:R-:W-:Y:S01]  /*24a10*/  VIADD R13, R13, 0x40 ;  /* 0x000000400d0d7836 */ /* 0x000fe20000000000 */
[----:B------:R-:W-:Y:S01]  /*24a20*/  ULOP3.LUT UR8, UR8, 0x3000, UR29, 0xf8, !UPT ;  /* 0x0000300008087892 */ /* 0x000fe2000f8ef81d */
[----:B0-----:R-:W-:Y:S01]  /*24a30*/  SEL R12, RZ, 0x1, P0 ;  /* 0x00000001ff0c7807 */ /* 0x001fe20000000000 */
[----:B------:R-:W-:Y:S01]  /*24a40*/  UIADD3 UR24, UR25, 0x180, UR11 ;  /* 0x0000018019187890 */ /* 0x000fe2000fffe00b */
[----:B------:R-:W-:Y:S01]  /*24a50*/  SEL R8, R8, RZ, P0 ;  /* 0x000000ff08087207 */ /* 0x000fe20000000000 */
[----:B------:R-:W-:Y:S01]  /*24a60*/  UIADD3 UR25, UR25, 0x1c180, UR8 ;  /* 0x0001c18019197890 */ /* 0x000fe2000fffe008 */
[----:B------:R-:W-:Y:S01]  /*24a70*/  LOP3.LUT R5, R5, R12, RZ, 0x3c, !PT ;  /* 0x0000000c05057212 */ /* 0x000fe200078e3cff */
[----:B------:R-:W-:Y:S01]  /*24a80*/  UIADD3.X UR35, URZ, UR33, URZ, UP1, !UPT ;  /* 0x000000213f237290 */ /* 0x000fe20008ffe43f */
[----:B------:R-:W-:Y:S01]  /*24a90*/  UMOV UR20, 0x0 ;  /* 0x0000000000147882 */ /* 0x000fe20000000000 */
[----:B------:R-:W-:Y:S01]  /*24aa0*/  UMOV UR21, 0x10000000 ;  /* 0x1000000000157882 */ /* 0x000fe20000000000 */
[----:B------:R-:W-:Y:S01]  /*24ab0*/  UMOV UR11, UR26 ;  /* 0x0000001a000b7c82 */ /* 0x000fe20008000000 */
[----:B------:R-:W-:-:S02]  /*24ac0*/  UMOV UR8, UR24 ;  /* 0x0000001800087c82 */ /* 0x000fc40008000000 */
[----:B------:R0:W-:Y:S02]  /*24ad0*/  UTMALDG.3D.MULTICAST [UR8], [UR14], UR19, desc[UR20] ;  /* 0x000014080e0073b4 */ /* 0x0001e40008011813 */
[----:B0-----:R-:W-:Y:S01]  /*24ae0*/  UMOV UR8, UR25 ;  /* 0x0000001900087c82 */ /* 0x001fe20008000000 */
[----:B------:R-:W-:Y:S02]  /*24af0*/  UMOV UR11, UR30 ;  /* 0x0000001e000b7c82 */ /* 0x000fe40008000000 */
[----:B------:R0:W-:Y:S02]  /*24b00*/  UTMALDG.3D.MULTICAST [UR8], [UR34], UR31, desc[UR20] ;  /* 0x00001408220073b4 */ /* 0x0001e4000801181f */
[----:B0-----:R-:W-:Y:S05]  /*24b10*/  @P1 BRA `(.L_x_565) ;  /* 0xfffffffc00341947 */ /* 0x001fea000383ffff */
.L_x_562:
[----:B------:R-:W-:Y:S05]  /*24b20*/  BSYNC B1 ;  /* 0x0000000000017941 */ /* 0x000fea0003800000 */
.L_x_561:
[----:B------:R-:W2:Y:S01]  /*24b30*/  LDL.LU R16, [R1+0x45c] ;  /* 0x00045c0001107983 */ /* 0x000ea20000300800 */
[----:B------:R-:W-:Y:S01]  /*24b40*/  LOP3.LUT P1, RZ, R9, 0xff, RZ, 0xc0, !PT ;  /* 0x000000ff09ff7812 */ /* 0x000fe2000782c0ff */
[----:B------:R-:W-:Y:S01]  /*24b50*/  IMAD.IADD R4, R0, 0x1, R7 ;  /* 0x0000000100047824 */ /* 0x000fe200078e0207 */
[----:B------:R-:W-:Y:S01]  /*24b60*/  ULDC.64 UR8, c[0x0][0x650] ;  /* 0x0001940000087ab9 */ /* 0x000fe20000000a00 */
[----:B------:R-:W3:Y:S01]  /*24b70*/  LDL.LU R14, [R1+0x460] ;  /* 0x00046000010e7983 */ /* 0x000ee20000300800 */
[----:B------:R-:W-:Y:S01]  /*24b80*/  BSSY B1, `(.L_x_566) ;  /* 0x0000070000017945 */ /* 0x000fe20003800000 */
[C---:B------:R-:W-:Y:S01]  /*24b90*/  IMAD.WIDE.U32 R2, R4.reuse, 0x24924925, RZ ;  /* 0x2492492504027825 */ /* 0x040fe200078e00ff */
[C---:B------:R-:W-:Y:S02]  /*24ba0*/  ISETP.GT.U32.AND P0, PT, R4.reuse, 0x6, PT ;  /* 0x000000060400780c */ /* 0x040fe40003f04070 */
[----:B------:R-:W-:Y:S01]  /*24bb0*/  PRMT R9, RZ, 0x7610, R9 ;  /* 0x00007610ff097816 */ /* 0x000fe20000000009 */
[----:B------:R-:W-:Y:S01]  /*24bc0*/  IMAD.IADD R2, R4, 0x1, -R3 ;  /* 0x0000000104027824 */ /* 0x000fe200078e0a03 */
[----:B------:R-:W-:Y:S01]  /*24bd0*/  ISETP.LT.U32.AND P0, PT, R0, 0x7, P0 ;  /* 0x000000070000780c */ /* 0x000fe20000701070 */
[----:B------:R-:W-:-:S02]  /*24be0*/  IMAD.MOV.U32 R5, RZ, RZ, -0x1 ;  /* 0xffffffffff057424 */ /* 0x000fc400078e00ff */
[----:B------:R-:W0:Y:S01]  /*24bf0*/  @P1 S2R R8, SR_CgaCtaId ;  /* 0x0000000000081919 */ /* 0x000e220000008800 */
[----:B------:R-:W-:Y:S01]  /*24c00*/  LEA.HI R2, R2, R3, RZ, 0x1f ;  /* 0x0000000302027211 */ /* 0x000fe200078ff8ff */
[----:B------:R-:W-:Y:S01]  /*24c10*/  IMAD.MOV.U32 R10, RZ, RZ, -0x1 ;  /* 0xffffffffff0a7424 */ /* 0x000fe200078e00ff */
[----:B------:R-:W-:Y:S02]  /*24c20*/  @P1 MOV R3, 0x400 ;  /* 0x0000040000031802 */ /* 0x000fe40000000f00 */
[--C-:B------:R-:W-:Y:S02]  /*24c30*/  SHF.R.U32.HI R7, RZ, 0x2, R2.reuse ;  /* 0x00000002ff077819 */ /* 0x100fe40000011602 */
[----:B------:R-:W-:Y:S02]  /*24c40*/  PRMT R2, RZ, 0x7610, R2 ;  /* 0x00007610ff027816 */ /* 0x000fe40000000002 */
[----:B0-----:R-:W-:-:S04]  /*24c50*/  @P1 LEA R3, R8, R3, 0x18 ;  /* 0x0000000308031211 */ /* 0x001fc800078ec0ff */
[----:B------:R0:W-:Y:S01]  /*24c60*/  @P1 SYNCS.ARRIVE.TRANS64.A1T0 RZ, [R3+URZ+0x88], RZ ;  /* 0x000088ff03ff19a7 */ /* 0x0001e2000810003f */
[----:B------:R-:W-:Y:S02]  /*24c70*/  ISETP.GE.U32.AND P1, PT, R0, 0x7, PT ;  /* 0x000000070000780c */ /* 0x000fe40003f26070 */
[----:B0-----:R-:W-:-:S04]  /*24c80*/  SEL R3, RZ, 0x1, !P0 ;  /* 0x00000001ff037807 */ /* 0x001fc80004000000 */
[----:B------:R-:W-:-:S07]  /*24c90*/  LOP3.LUT R6, R6, R3, RZ, 0x3c, !PT ;  /* 0x0000000306067212 */ /* 0x000fce00078e3cff */
[----:B------:R-:W-:Y:S01]  /*24ca0*/  @P1 LOP3.LUT R6, R6, 0x1, R7, 0x78, !PT ;  /* 0x0000000106061812 */ /* 0x000fe200078e7807 */
[----:B------:R-:W-:Y:S02]  /*24cb0*/  IMAD R7, R7, -0x7, R4 ;  /* 0xfffffff907077824 */ /* 0x000fe400078e0204 */
[----:B------:R-:W-:Y:S01]  /*24cc0*/  IMAD.MOV.U32 R4, RZ, RZ, -0x1 ;  /* 0xffffffffff047424 */ /* 0x000fe200078e00ff */
[----:B---3--:R-:W-:-:S04]  /*24cd0*/  IADD3 R14, P0, R14, UR22, RZ ;  /* 0x000000160e0e7c10 */ /* 0x008fc8000ff1e0ff */
[----:B--2---:R-:W-:Y:S01]  /*24ce0*/  IADD3.X R16, R16, UR16, RZ, P0, !PT ;  /* 0x0000001010107c10 */ /* 0x004fe200087fe4ff */
[----:B------:R0:W-:Y:S01]  /*24cf0*/  STL [R1+0x460], R14 ;  /* 0x0004600e01007387 */ /* 0x0001e20000100800 */
[----:B------:R-:W-:-:S03]  /*24d00*/  ISETP.GE.U32.AND P0, PT, R14, UR8, PT ;  /* 0x000000080e007c0c */ /* 0x000fc6000bf06070 */
[----:B------:R0:W-:Y:S01]  /*24d10*/  STL [R1+0x45c], R16 ;  /* 0x00045c1001007387 */ /* 0x0001e20000100800 */
[----:B------:R-:W-:-:S13]  /*24d20*/  ISETP.GE.U32.AND.EX P0, PT, R16, UR9, PT, P0 ;  /* 0x0000000910007c0c */ /* 0x000fda000bf06100 */
[----:B0-----:R-:W-:Y:S05]  /*24d30*/  @P0 BRA `(.L_x_567) ;  /* 0x0000000400500947 */ /* 0x001fea0003800000 */
[----:B------:R-:W0:Y:S01]  /*24d40*/  S2R R8, SR_CTAID.X ;  /* 0x0000000000087919 */ /* 0x000e220000002500 */
[----:B------:R-:W-:Y:S01]  /*24d50*/  ULDC UR8, c[0x0][0x150] ;  /* 0x0000540000087ab9 */ /* 0x000fe20000000800 */
[----:B------:R-:W1:Y:S01]  /*24d60*/  LDC R3, c[0x0][0x144] ;  /* 0x00005100ff037b82 */ /* 0x000e620000000800 */
[----:B------:R-:W-:Y:S01]  /*24d70*/  ULDC UR11, c[0x0][0x630] ;  /* 0x00018c00000b7ab9 */ /* 0x000fe20000000800 */
[----:B------:R-:W2:Y:S06]  /*24d80*/  S2R R5, SR_CTAID.Y ;  /* 0x0000000000057919 */ /* 0x000eac0000002600 */
[----:B------:R-:W3:Y:S01]  /*24d90*/  LDC R12, c[0x0][0x148] ;  /* 0x00005200ff0c7b82 */ /* 0x000ee20000000800 */
[----:B0-----:R-:W-:-:S02]  /*24da0*/  I2FP.F32.U32 R2, R8 ;  /* 0x0000000800027245 */ /* 0x001fc40000201000 */
[----:B--2---:R-:W-:-:S03]  /*24db0*/  I2FP.F32.U32 R4, R5 ;  /* 0x0000000500047245 */ /* 0x004fc60000201000 */
[----:B------:R-:W-:Y:S01]  /*24dc0*/  FMUL R2, R2, UR8 ;  /* 0x0000000802027c20 */ /* 0x000fe20008400000 */
[----:B------:R-:W-:Y:S02]  /*24dd0*/  ULDC UR8, c[0x0][0x154] ;  /* 0x0000550000087ab9 */ /* 0x000fe40000000800 */
[----:B------:R-:W-:Y:S01]  /*24de0*/  FMUL R10, R4, UR8 ;  /* 0x00000008040a7c20 */ /* 0x000fe20008400000 */
[----:B------:R-:W-:Y:S02]  /*24df0*/  ULDC.64 UR8, c[0x0][0x628] ;  /* 0x00018a0000087ab9 */ /* 0x000fe40000000a00 */
[----:B------:R-:W0:Y:S01]  /*24e00*/  F2I.U32.TRUNC.NTZ R2, R2 ;  /* 0x0000000200027305 */ /* 0x000e22000020f000 */
[----:B------:R-:W-:-:S04]  /*24e10*/  ISETP.NE.U32.AND P0, PT, RZ, UR8, PT ;  /* 0x00000008ff007c0c */ /* 0x000fc8000bf05070 */
[----:B------:R-:W-:-:S03]  /*24e20*/  ISETP.NE.AND.EX P0, PT, RZ, UR9, PT, P0 ;  /* 0x00000009ff007c0c */ /* 0x000fc6000bf05300 */
[----:B------:R-:W2:Y:S01]  /*24e30*/  F2I.U32.TRUNC.NTZ R10, R10 ;  /* 0x0000000a000a7305 */ /* 0x000ea2000020f000 */
[----:B0-----:R-:W-:Y:S02]  /*24e40*/  IMAD.MOV R4, RZ, RZ, -R2 ;  /* 0x000000ffff047224 */ /* 0x001fe400078e0a02 */
[----:B------:R-:W-:Y:S02]  /*24e50*/  IMAD.MOV.U32 R2, RZ, RZ, R14 ;  /* 0x000000ffff027224 */ /* 0x000fe400078e000e */
[----:B-1----:R-:W-:Y:S02]  /*24e60*/  IMAD R8, R3, R4, R8 ;  /* 0x0000000403087224 */ /* 0x002fe400078e0208 */
[----:B--2---:R-:W-:-:S04]  /*24e70*/  IMAD.MOV R3, RZ, RZ, -R10 ;  /* 0x000000ffff037224 */ /* 0x004fc800078e0a0a */
[----:B---3--:R-:W-:Y:S02]  /*24e80*/  @P4 IMAD R8, R12, R3, R5 ;  /* 0x000000030c084224 */ /* 0x008fe400078e0205 */
[----:B------:R-:W-:Y:S01]  /*24e90*/  IMAD.MOV.U32 R3, RZ, RZ, R16 ;  /* 0x000000ffff037224 */ /* 0x000fe200078e0010 */
[----:B------:R-:W-:Y:S06]  /*24ea0*/  @!P0 BRA `(.L_x_568) ;  /* 0x0000000000288947 */ /* 0x000fec0003800000 */
[----:B------:R-:W-:Y:S02]  /*24eb0*/  ULDC UR10, c[0x0][0x634] ;  /* 0x00018d00000a7ab9 */ /* 0x000fe40000000800 */
[----:B------:R-:W-:-:S05]  /*24ec0*/  IADD3 R3, P0, R14, UR10, RZ ;  /* 0x0000000a0e037c10 */ /* 0x000fca000ff1e0ff */
[----:B------:R-:W-:-:S04]  /*24ed0*/  IMAD.X R11, RZ, RZ, R16, P0 ;  /* 0x000000ffff0b7224 */ /* 0x000fc800000e0610 */
[----:B------:R-:W-:-:S04]  /*24ee0*/  IMAD.WIDE.U32 R4, R11, UR8, RZ ;  /* 0x000000080b047c25 */ /* 0x000fc8000f8e00ff */
[----:B------:R-:W-:-:S04]  /*24ef0*/  IMAD.WIDE.U32 R4, P0, R3, UR9, R4 ;  /* 0x0000000903047c25 */ /* 0x000fc8000f800004 */
[----:B------:R-:W-:-:S04]  /*24f00*/  IMAD.WIDE.U32 R2, R3, UR8, RZ ;  /* 0x0000000803027c25 */ /* 0x000fc8000f8e00ff */
[----:B------:R-:W-:Y:S01]  /*24f10*/  IMAD.MOV.U32 R2, RZ, RZ, R5 ;  /* 0x000000ffff027224 */ /* 0x000fe200078e0005 */
[----:B------:R-:W-:Y:S01]  /*24f20*/  IADD3 RZ, P1, R3, R4, RZ ;  /* 0x0000000403ff7210 */ /* 0x000fe20007f3e0ff */
[----:B------:R-:W-:-:S04]  /*24f30*/  IMAD.X R3, RZ, RZ, RZ, P0 ;  /* 0x000000ffff037224 */ /* 0x000fc800000e06ff */
[----:B------:R-:W-:-:S08]  /*24f40*/  IMAD.WIDE.U32.X R2, R11, UR9, R2, P1 ;  /* 0x000000090b027c25 */ /* 0x000fd000088e0402 */
.L_x_568:
[--C-:B------:R-:W-:Y:S01]  /*24f50*/  SHF.R.U64 R10, R2, UR11, R3.reuse ;  /* 0x0000000b020a7c19 */ /* 0x100fe20008001203 */
[----:B------:R-:W-:Y:S01]  /*24f60*/  ULDC.64 UR8, c[0x0][0x620] ;  /* 0x0001880000087ab9 */ /* 0x000fe20000000a00 */
[----:B------:R-:W-:Y:S01]  /*24f70*/  SHF.R.U32.HI R2, RZ, UR11, R3 ;  /* 0x0000000bff027c19 */ /* 0x000fe20008011603 */
[----:B------:R-:W-:Y:S01]  /*24f80*/  IMAD.MOV.U32 R3, RZ, RZ, R16 ;  /* 0x000000ffff037224 */ /* 0x000fe200078e0010 */
[----:B------:R-:W-:Y:S01]  /*24f90*/  IADD3 R11, P0, RZ, -R10, RZ ;  /* 0x8000000aff0b7210 */ /* 0x000fe20007f1e0ff */
[----:B------:R-:W-:-:S04]  /*24fa0*/  ULDC.64 UR10, c[0x0][0x640] ;  /* 0x00019000000a7ab9 */ /* 0x000fc80000000a00 */
[----:B------:R-:W-:Y:S01]  /*24fb0*/  IMAD.X R2, RZ, RZ, ~R2, P0 ;  /* 0x000000ffff027224 */ /* 0x000fe200000e0e02 */
[----:B------:R-:W-:-:S03]  /*24fc0*/  ISETP.NE.U32.AND P0, PT, RZ, UR10, PT ;  /* 0x0000000aff007c0c */ /* 0x000fc6000bf05070 */
[----:B------:R-:W-:Y:S01]  /*24fd0*/  IMAD R2, R2, UR8, RZ ;  /* 0x0000000802027c24 */ /* 0x000fe2000f8e02ff */
[----:B------:R-:W-:-:S03]  /*24fe0*/  ISETP.NE.AND.EX P0, PT, RZ, UR11, PT, P0 ;  /* 0x0000000bff007c0c */ /* 0x000fc6000bf05300 */
[----:B------:R-:W-:Y:S02]  /*24ff0*/  IMAD R5, R11, UR9, R2 ;  /* 0x000000090b057c24 */ /* 0x000fe4000f8e0202 */
[----:B------:R-:W-:-:S04]  /*25000*/  IMAD.MOV.U32 R2, RZ, RZ, R14 ;  /* 0x000000ffff027224 */ /* 0x000fc800078e000e */
[----:B------:R-:W-:Y:S01]  /*25010*/  IMAD.WIDE.U32 R2, R11, UR8, R2 ;  /* 0x000000080b027c25 */ /* 0x000fe2000f8e0002 */
[----:B------:R-:W-:-:S03]  /*25020*/  ULDC UR8, c[0x0][0x618] ;  /* 0x0001860000087ab9 */ /* 0x000fc60000000800 */
[----:B------:R-:W-:-:S05]  /*25030*/  IMAD.IADD R3, R3, 0x1, R5 ;  /* 0x0000000103037824 */ /* 0x000fca00078e0205 */
[--C-:B------:R-:W-:Y:S02]  /*25040*/  SHF.R.U64 R11, R2, UR8, R3.reuse ;  /* 0x00000008020b7c19 */ /* 0x100fe40008001203 */
[----:B------:R-:W-:Y:S01]  /*25050*/  SHF.R.U32.HI R2, RZ, UR8, R3 ;  /* 0x00000008ff027c19 */ /* 0x000fe20008011603 */
[----:B------:R-:W-:-:S03]  /*25060*/  ULDC UR8, c[0x0][0x608] ;  /* 0x0001820000087ab9 */ /* 0x000fc60000000800 */
[--C-:B------:R-:W-:Y:S02]  /*25070*/  SHF.R.U64 R12, R11, UR8, R2.reuse ;  /* 0x000000080b0c7c19 */ /* 0x100fe40008001202 */
[----:B------:R-:W-:Y:S01]  /*25080*/  SHF.R.U32.HI R3, RZ, UR8, R2 ;  /* 0x00000008ff037c19 */ /* 0x000fe20008011602 */
[----:B------:R-:W-:-:S03]  /*25090*/  ULDC UR8, c[0x0][0x658] ;  /* 0x0001960000087ab9 */ /* 0x000fc60000000800 */
[--C-:B------:R-:W-:Y:S02]  /*250a0*/  SHF.R.U64 R13, R12, UR8, R3.reuse ;  /* 0x000000080c0d7c19 */ /* 0x100fe40008001203 */
[----:B------:R-:W-:-:S03]  /*250b0*/  SHF.R.U32.HI R14, RZ, UR8, R3 ;  /* 0x00000008ff0e7c19 */ /* 0x000fc60008011603 */
[----:B------:R-:W-:Y:S02]  /*250c0*/  IMAD.MOV.U32 R2, RZ, RZ, R13 ;  /* 0x000000ffff027224 */ /* 0x000fe400078e000d */
        /* <DEDUP_REMOVED lines=12> */
.L_x_569:
[----:B------:R-:W-:Y:S01]  /*25190*/  ULDC UR8, c[0x0][0x648] ;  /* 0x0001920000087ab9 */ /* 0x000fe20000000800 */
[----:B------:R-:W-:Y:S02]  /*251a0*/  LOP3.LUT R12, R12, UR7, RZ, 0xc0, !PT ;  /* 0x000000070c0c7c12 */ /* 0x000fe4000f8ec0ff */
[----:B------:R-:W-:Y:S01]  /*251b0*/  SHF.R.U64 R3, R2, UR8, R3 ;  /* 0x0000000802037c19 */ /* 0x000fe20008001203 */
[----:B------:R-:W-:-:S04]  /*251c0*/  ULDC UR8, c[0x0][0x638] ;  /* 0x00018e0000087ab9 */ /* 0x000fc80000000800 */
[----:B------:R-:W-:Y:S02]  /*251d0*/  IMAD.MOV R2, RZ, RZ, -R3 ;  /* 0x000000ffff027224 */ /* 0x000fe400078e0a03 */
[----:B------:R-:W-:Y:S02]  /*251e0*/  IMAD R5, R3, UR5, R12 ;  /* 0x0000000503057c24 */ /* 0x000fe4000f8e020c */
[----:B------:R-:W-:Y:S01]  /*251f0*/  IMAD R13, R2, UR8, R13 ;  /* 0x00000008020d7c24 */ /* 0x000fe2000f8e020d */
[----:B------:R-:W-:Y:S01]  /*25200*/  ULDC UR8, c[0x0][0x610] ;  /* 0x0001840000087ab9 */ /* 0x000fe20000000800 */
[----:B------:R-:W-:Y:S01]  /*25210*/  LOP3.LUT R2, R11, UR4, RZ, 0xc0, !PT ;  /* 0x000000040b027c12 */ /* 0x000fe2000f8ec0ff */
[----:B------:R-:W-:Y:S01]  /*25220*/  IMAD R8, R5, UR8, R8 ;  /* 0x0000000805087c24 */ /* 0x000fe2000f8e0208 */
[----:B------:R-:W-:-:S03]  /*25230*/  ULDC UR8, c[0x0][0x600] ;  /* 0x0001800000087ab9 */ /* 0x000fc60000000800 */
[----:B------:R-:W-:Y:S02]  /*25240*/  IMAD R13, R13, UR8, R2 ;  /* 0x000000080d0d7c24 */ /* 0x000fe4000f8e0202 */
[----:B------:R-:W-:-:S03]  /*25250*/  IMAD.MOV.U32 R2, RZ, RZ, 0x1 ;  /* 0x00000001ff027424 */ /* 0x000fc600078e00ff */
[----:B------:R-:W-:Y:S02]  /*25260*/  SEL R4, R13, R8, !P4 ;  /* 0x000000080d047207 */ /* 0x000fe40006000000 */
[----:B------:R-:W-:-:S07]  /*25270*/  SEL R5, R8, R13, !P4 ;  /* 0x0000000d08057207 */ /* 0x000fce0006000000 */
.L_x_567:
[----:B------:R-:W-:Y:S05]  /*25280*/  BSYNC B1 ;  /* 0x0000000000017941 */ /* 0x000fea0003800000 */
.L_x_566:
[----:B------:R-:W-:-:S13]  /*25290*/  LOP3.LUT P0, RZ, R2, 0xff, RZ, 0xc0, !PT ;  /* 0x000000ff02ff7812 */ /* 0x000fda000780c0ff */
[----:B------:R-:W-:Y:S05]  /*252a0*/  @P0 BRA `(.L_x_570) ;  /* 0xfffffff400180947 */ /* 0x000fea000383ffff */
[----:B------:R-:W-:Y:S05]  /*252b0*/  BSYNC B0 ;  /* 0x0000000000007941 */ /* 0x000fea0003800000 */
.L_x_559:
[----:B------:R-:W-:-:S03]  /*252c0*/  UMOV UR8, 0xffffffff ;  /* 0xffffffff00087882 */ /* 0x000fc60000000000 */
[----:B------:R-:W-:Y:S05]  /*252d0*/  BRA.DIV UR8, `(.L_x_571) ;  /* 0x0000000608947947 */ /* 0x000fea000b800000 */
[----:B------:R-:W-:-:S13]  /*252e0*/  ELECT P0, URZ, PT ;  /* 0x00000000003f782f */ /* 0x000fda0003800000 */
.L_x_588:
[----:B------:R-:W-:Y:S04]  /*252f0*/  BSSY B0, `(.L_x_572) ;  /* 0x0000047000007945 */ /* 0x000fe80003800000 */
[----:B------:R-:W-:Y:S05]  /*25300*/  @!P0 BRA `(.L_x_573) ;  /* 0x0000000400148947 */ /* 0x000fea0003800000 */
[----:B------:R-:W-:-:S04]  /*25310*/  ULOP3.LUT UR8, UR13, 0x2, URZ, 0xfc, !UPT ;  /* 0x000000020d087892 */ /* 0x000fc8000f8efc3f */
[----:B------:R-:W-:-:S06]  /*25320*/  UISETP.NE.AND UP0, UPT, UR8, 0x3, UPT ;  /* 0x000000030800788c */ /* 0x000fcc000bf05270 */
[----:B------:R-:W-:-:S13]  /*25330*/  PLOP3.LUT P0, PT, PT, PT, UP0, 0x80, 0x0 ;  /* 0x000000000000781c */ /* 0x000fda0003f0f008 */
[----:B------:R-:W-:Y:S05]  /*25340*/  @!P0 BRA `(.L_x_574) ;  /* 0x0000000000048947 */ /* 0x000fea0003800000 */
[----:B------:R-:W-:Y:S01]  /*25350*/  BPT.TRAP 0x1 ;  /* 0x000000040000795c */ /* 0x000fe20000300000 */
.L_x_574:
[----:B------:R-:W0:Y:S01]  /*25360*/  S2R R3, SR_CgaCtaId ;  /* 0x0000000000037919 */ /* 0x000e220000008800 */
[----:B------:R-:W-:Y:S02]  /*25370*/  MOV R0, 0x400 ;  /* 0x0000040000007802 */ /* 0x000fe40000000f00 */
[----:B------:R-:W-:Y:S02]  /*25380*/  SHF.L.U32 R2, R6, 0x1f, RZ ;  /* 0x0000001f06027819 */ /* 0x000fe400000006ff */
[----:B0-----:R-:W-:-:S05]  /*25390*/  LEA R0, R3, R0, 0x18 ;  /* 0x0000000003007211 */ /* 0x001fca00078ec0ff */
[----:B------:R-:W-:-:S04]  /*253a0*/  VIADD R0, R0, 0x38 ;  /* 0x0000003800007836 */ /* 0x000fc80000000000 */
[----:B------:R-:W-:-:S04]  /*253b0*/  IMAD R3, R7, 0x8, R0 ;  /* 0x0000000807037824 */ /* 0x000fc800078e0200 */
[----:B------:R-:W0:Y:S02]  /*253c0*/  SYNCS.PHASECHK.TRANS64.TRYWAIT P0, [R3+URZ], R2 ;  /* 0x00000002030075a7 */ /* 0x000e24000800017f */
[----:B0-----:R-:W-:Y:S05]  /*253d0*/  @!P0 BRA `(.L_x_575) ;  /* 0x0000000400748947 */ /* 0x001fea0003800000 */
.L_x_589:
[----:B------:R-:W-:-:S05]  /*253e0*/  VIADD R7, R7, 0x1 ;  /* 0x0000000107077836 */ /* 0x000fca0000000000 */
[----:B------:R-:W-:-:S04]  /*253f0*/  ISETP.NE.AND P0, PT, R7, 0x7, PT ;  /* 0x000000070700780c */ /* 0x000fc80003f05270 */
[----:B0-----:R-:W-:Y:S02]  /*25400*/  SEL R3, RZ, 0x1, P0 ;  /* 0x00000001ff037807 */ /* 0x001fe40000000000 */
[----:B------:R-:W-:Y:S02]  /*25410*/  SEL R7, R7, RZ, P0 ;  /* 0x000000ff07077207 */ /* 0x000fe40000000000 */
[----:B------:R-:W-:-:S03]  /*25420*/  LOP3.LUT R6, R6, R3, RZ, 0x3c, !PT ;  /* 0x0000000306067212 */ /* 0x000fc600078e3cff */
[----:B------:R-:W-:Y:S01]  /*25430*/  IMAD R3, R7, 0x8, R0 ;  /* 0x0000000807037824 */ /* 0x000fe200078e0200 */
[----:B------:R-:W-:-:S04]  /*25440*/  SHF.L.U32 R2, R6, 0x1f, RZ ;  /* 0x0000001f06027819 */ /* 0x000fc800000006ff */
[----:B------:R-:W0:Y:S02]  /*25450*/  SYNCS.PHASECHK.TRANS64.TRYWAIT P0, [R3+URZ], R2 ;  /* 0x00000002030075a7 */ /* 0x000e24000800017f */
[----:B0-----:R-:W-:Y:S05]  /*25460*/  @!P0 BRA `(.L_x_576) ;  /* 0x0000000400648947 */ /* 0x001fea0003800000 */
.L_x_590:
[----:B0-----:R-:W-:-:S05]  /*25470*/  VIADD R2, R7, 0x1 ;  /* 0x0000000107027836 */ /* 0x001fca0000000000 */
[----:B------:R-:W-:-:S04]  /*25480*/  ISETP.NE.AND P0, PT, R2, 0x7, PT ;  /* 0x000000070200780c */ /* 0x000fc80003f05270 */
[----:B------:R-:W-:Y:S02]  /*25490*/  SEL R3, RZ, 0x1, P0 ;  /* 0x00000001ff037807 */ /* 0x000fe40000000000 */
[----:B------:R-:W-:Y:S02]  /*254a0*/  SEL R5, R2, RZ, P0 ;  /* 0x000000ff02057207 */ /* 0x000fe40000000000 */
[----:B------:R-:W-:-:S03]  /*254b0*/  LOP3.LUT R6, R6, R3, RZ, 0x3c, !PT ;  /* 0x0000000306067212 */ /* 0x000fc600078e3cff */
[----:B------:R-:W-:Y:S01]  /*254c0*/  IMAD R3, R5, 0x8, R0 ;  /* 0x0000000805037824 */ /* 0x000fe200078e0200 */
[----:B------:R-:W-:-:S04]  /*254d0*/  SHF.L.U32 R2, R6, 0x1f, RZ ;  /* 0x0000001f06027819 */ /* 0x000fc800000006ff */
[----:B------:R-:W0:Y:S02]  /*254e0*/  SYNCS.PHASECHK.TRANS64.TRYWAIT P0, [R3+URZ], R2 ;  /* 0x00000002030075a7 */ /* 0x000e24000800017f */
[----:B0-----:R-:W-:Y:S05]  /*254f0*/  @!P0 BRA `(.L_x_577) ;  /* 0x0000000400548947 */ /* 0x001fea0003800000 */
.L_x_591:
        /* <DEDUP_REMOVED lines=9> */
.L_x_592:
        /* <DEDUP_REMOVED lines=9> */
.L_x_593:
        /* <DEDUP_REMOVED lines=9> */
.L_x_594:
[----:B0-----:R-:W-:-:S05]  /*256b0*/  VIADD R2, R5, 0x1 ;  /* 0x0000000105027836 */ /* 0x001fca0000000000 */
[----:B------:R-:W-:-:S04]  /*256c0*/  ISETP.NE.AND P0, PT, R2, 0x7, PT ;  /* 0x000000070200780c */ /* 0x000fc80003f05270 */
[----:B------:R-:W-:Y:S02]  /*256d0*/  SEL R4, RZ, 0x1, P0 ;  /* 0x00000001ff047807 */ /* 0x000fe40000000000 */
[----:B------:R-:W-:Y:S02]  /*256e0*/  SEL R3, R2, RZ, P0 ;  /* 0x000000ff02037207 */ /* 0x000fe40000000000 */
[----:B------:R-:W-:-:S03]  /*256f0*/  LOP3.LUT R4, R7, R4, RZ, 0x3c, !PT ;  /* 0x0000000407047212 */ /* 0x000fc600078e3cff */
[----:B------:R-:W-:Y:S01]  /*25700*/  IMAD R3, R3, 0x8, R0 ;  /* 0x0000000803037824 */ /* 0x000fe200078e0200 */
[----:B------:R-:W-:-:S07]  /*25710*/  SHF.L.U32 R0, R4, 0x1f, RZ ;  /* 0x0000001f04007819 */ /* 0x000fce00000006ff */
.L_x_581:
[----:B0-----:R0:W1:Y:S02]  /*25720*/  SYNCS.PHASECHK.TRANS64.TRYWAIT P0, [R3+URZ], R0 ;  /* 0x00000000030075a7 */ /* 0x001064000800017f */
[----:B-1----:R-:W-:Y:S05]  /*25730*/  @!P0 NANOSLEEP.SYNCS 0x989680 ;  /* 0x009896800000895d */ /* 0x002fea0003900000 */
[----:B------:R-:W1:Y:S02]  /*25740*/  @!P0 SYNCS.PHASECHK.TRANS64 P0, [R3+URZ], R0 ;  /* 0x00000000030085a7 */ /* 0x000e64000800007f */
[----:B-1----:R-:W-:Y:S05]  /*25750*/  @!P0 BRA `(.L_x_581) ;  /* 0xfffffffc00f08947 */ /* 0x002fea000383ffff */
.L_x_573:
[----:B------:R-:W-:Y:S05]  /*25760*/  BSYNC B0 ;  /* 0x0000000000007941 */ /* 0x000fea0003800000 */
.L_x_572:
[----:B------:R-:W-:Y:S05]  /*25770*/  EXIT ;  /* 0x000000000000794d */ /* 0x000fea0003800000 */
.L_x_21:
[----:B--2---:R-:W-:-:S04]  /*25780*/  IMAD.U32 R3, RZ, RZ, UR6 ;  /* 0x00000006ff037e24 */ /* 0x004fc8000f8e00ff */
[----:B------:R2:W3:Y:S03]  /*25790*/  SYNCS.PHASECHK.TRANS64.TRYWAIT P0, [R3+URZ], R0 ;  /* 0x00000000030075a7 */ /* 0x0004e6000800017f */
[----:B---3--:R-:W-:Y:S05]  /*257a0*/  @!P0 NANOSLEEP.SYNCS 0x989680 ;  /* 0x009896800000895d */ /* 0x008fea0003900000 */
[----:B------:R-:W3:Y:S02]  /*257b0*/  @!P0 SYNCS.PHASECHK.TRANS64 P0, [R3+URZ], R0 ;  /* 0x00000000030085a7 */ /* 0x000ee4000800007f */
[----:B---3--:R-:W-:Y:S05]  /*257c0*/  @!P0 BRA `(.L_x_21) ;  /* 0xfffffffc00ec8947 */ /* 0x008fea000383ffff */
[----:B------:R-:W-:Y:S05]  /*257d0*/  BRA `(.L_x_20) ;  /* 0xfffffdd400a47947 */ /* 0x000fea000383ffff */
.L_x_27:
[----:B-----5:R2:W-:Y:S02]  /*257e0*/  STL [R1+0x474], R0 ;  /* 0x0004740001007387 */ /* 0x0205e40000100800 */
[----:B--2---:R-:W-:-:S04]  /*257f0*/  IMAD.U32 R0, RZ, RZ, UR16 ;  /* 0x00000010ff007e24 */ /* 0x004fc8000f8e00ff */
[----:B------:R2:W3:Y:S03]  /*25800*/  SYNCS.PHASECHK.TRANS64.TRYWAIT P0, [R0+URZ], R2 ;  /* 0x00000002000075a7 */ /* 0x0004e6000800017f */
[----:B---3--:R-:W-:Y:S05]  /*25810*/  @!P0 NANOSLEEP.SYNCS 0x989680 ;  /* 0x009896800000895d */ /* 0x008fea0003900000 */
[----:B------:R2:W3:Y:S02]  /*25820*/  @!P0 SYNCS.PHASECHK.TRANS64 P0, [R0+URZ], R2 ;  /* 0x00000002000085a7 */ /* 0x0004e4000800007f */
[----:B--2---:R2:W5:Y:S02]  /*25830*/  LDL.LU R0, [R1+0x474] ;  /* 0x0004740001007983 */ /* 0x0045640000300800 */
[----:B--23--:R-:W-:Y:S05]  /*25840*/  @!P0 BRA `(.L_x_27) ;  /* 0xfffffffc00e48947 */ /* 0x00cfea000383ffff */
[----:B------:R-:W-:Y:S05]  /*25850*/  BRA `(.L_x_26) ;  /* 0xfffffe1800707947 */ /* 0x000fea000383ffff */
.L_x_560:
[----:B------:R-:W-:Y:S01]  /*25860*/  BSSY B1, `(.L_x_582) ;  /* 0x0000006000017945 */ /* 0x000fe20003800000 */
[----:B------:R-:W-:-:S07]  /*25870*/  IMAD.MOV.U32 R2, RZ, RZ, -0x1 ;  /* 0xffffffffff027424 */ /* 0x000fce00078e00ff */
[----:B------:R-:W-:Y:S05]  /*25880*/  WARPSYNC.COLLECTIVE R2, `(.L_x_583) ;  /* 0x00000000020c7348 */ /* 0x000fea0003c00000 */
[----:B------:R-:W-:Y:S02]  /*25890*/  ELECT P0, UR62, PT ;  /* 0x00000000003e782f */ /* 0x000fe40003800000 */
[----:B------:R-:W-:Y:S01]  /*258a0*/  MOV R2, UR62 ;  /* 0x0000003e00027c02 */ /* 0x000fe20008000f00 */
[----:B------:R-:W-:Y:S10]  /*258b0*/  ENDCOLLECTIVE ;  /* 0x000000000000791b */ /* 0x000ff40003800000 */
.L_x_583:
[----:B------:R-:W-:Y:S05]  /*258c0*/  BSYNC B1 ;  /* 0x0000000000017941 */ /* 0x000fea0003800000 */
.L_x_582:
[----:B------:R-:W-:Y:S05]  /*258d0*/  BRA `(.L_x_584) ;  /* 0xffffffec00987947 */ /* 0x000fea000383ffff */
.L_x_563:
[----:B0-----:R0:W1:Y:S02]  /*258e0*/  SYNCS.PHASECHK.TRANS64.TRYWAIT P0, [R12+URZ+0x38], R11 ;  /* 0x0000380b0c0075a7 */ /* 0x001064000800017f */
[----:B-1----:R-:W-:Y:S05]  /*258f0*/  @!P0 NANOSLEEP.SYNCS 0x989680 ;  /* 0x009896800000895d */ /* 0x002fea0003900000 */
[----:B------:R-:W1:Y:S02]  /*25900*/  @!P0 SYNCS.PHASECHK.TRANS64 P0, [R12+URZ+0x38], R11 ;  /* 0x0000380b0c0085a7 */ /* 0x000e64000800007f */
[----:B-1----:R-:W-:Y:S05]  /*25910*/  @!P0 BRA `(.L_x_563) ;  /* 0xfffffffc00f08947 */ /* 0x002fea000383ffff */
[----:B------:R-:W-:Y:S05]  /*25920*/  BRA `(.L_x_585) ;  /* 0xffffffec00d47947 */ /* 0x000fea000383ffff */
.L_x_571:
[----:B------:R-:W-:Y:S01]  /*25930*/  BSSY B0, `(.L_x_586) ;  /* 0x0000006000007945 */ /* 0x000fe20003800000 */
[----:B------:R-:W-:-:S07]  /*25940*/  IMAD.MOV.U32 R2, RZ, RZ, -0x1 ;  /* 0xffffffffff027424 */ /* 0x000fce00078e00ff */
[----:B------:R-:W-:Y:S05]  /*25950*/  WARPSYNC.COLLECTIVE R2, `(.L_x_587) ;  /* 0x00000000020c7348 */ /* 0x000fea0003c00000 */
[----:B------:R-:W-:Y:S02]  /*25960*/  ELECT P0, UR62, PT ;  /* 0x00000000003e782f */ /* 0x000fe40003800000 */
[----:B------:R-:W-:Y:S01]  /*25970*/  MOV R2, UR62 ;  /* 0x0000003e00027c02 */ /* 0x000fe20008000f00 */
[----:B------:R-:W-:Y:S10]  /*25980*/  ENDCOLLECTIVE ;  /* 0x000000000000791b */ /* 0x000ff40003800000 */
.L_x_587:
[----:B------:R-:W-:Y:S05]  /*25990*/  BSYNC B0 ;  /* 0x0000000000007941 */ /* 0x000fea0003800000 */
.L_x_586:
[----:B------:R-:W-:Y:S05]  /*259a0*/  BRA `(.L_x_588) ;  /* 0xfffffff800507947 */ /* 0x000fea000383ffff */
.L_x_575:
[----:B0-----:R0:W1:Y:S02]  /*259b0*/  SYNCS.PHASECHK.TRANS64.TRYWAIT P0, [R3+URZ], R2 ;  /* 0x00000002030075a7 */ /* 0x001064000800017f */
[----:B-1----:R-:W-:Y:S05]  /*259c0*/  @!P0 NANOSLEEP.SYNCS 0x989680 ;  /* 0x009896800000895d */ /* 0x002fea0003900000 */
[----:B------:R-:W1:Y:S02]  /*259d0*/  @!P0 SYNCS.PHASECHK.TRANS64 P0, [R3+URZ], R2 ;  /* 0x00000002030085a7 */ /* 0x000e64000800007f */
[----:B-1----:R-:W-:Y:S05]  /*259e0*/  @!P0 BRA `(.L_x_575) ;  /* 0xfffffffc00f08947 */ /* 0x002fea000383ffff */
[----:B------:R-:W-:Y:S05]  /*259f0*/  BRA `(.L_x_589) ;  /* 0xfffffff800787947 */ /* 0x000fea000383ffff */
.L_x_576:
[----:B0-----:R0:W1:Y:S02]  /*25a00*/  SYNCS.PHASECHK.TRANS64.TRYWAIT P0, [R3+URZ], R2 ;  /* 0x00000002030075a7 */ /* 0x001064000800017f */
[----:B-1----:R-:W-:Y:S05]  /*25a10*/  @!P0 NANOSLEEP.SYNCS 0x989680 ;  /* 0x009896800000895d */ /* 0x002fea0003900000 */
[----:B------:R-:W1:Y:S02]  /*25a20*/  @!P0 SYNCS.PHASECHK.TRANS64 P0, [R3+URZ], R2 ;  /* 0x00000002030085a7 */ /* 0x000e64000800007f */
[----:B-1----:R-:W-:Y:S05]  /*25a30*/  @!P0 BRA `(.L_x_576) ;  /* 0xfffffffc00f08947 */ /* 0x002fea000383ffff */
[----:B------:R-:W-:Y:S05]  /*25a40*/  BRA `(.L_x_590) ;  /* 0xfffffff800887947 */ /* 0x000fea000383ffff */
.L_x_577:
[----:B0-----:R0:W1:Y:S02]  /*25a50*/  SYNCS.PHASECHK.TRANS64.TRYWAIT P0, [R3+URZ], R2 ;  /* 0x00000002030075a7 */ /* 0x001064000800017f */
[----:B-1----:R-:W-:Y:S05]  /*25a60*/  @!P0 NANOSLEEP.SYNCS 0x989680 ;  /* 0x009896800000895d */ /* 0x002fea0003900000 */
[----:B------:R-:W1:Y:S02]  /*25a70*/  @!P0 SYNCS.PHASECHK.TRANS64 P0, [R3+URZ], R2 ;  /* 0x00000002030085a7 */ /* 0x000e64000800007f */
[----:B-1----:R-:W-:Y:S05]  /*25a80*/  @!P0 BRA `(.L_x_577) ;  /* 0xfffffffc00f08947 */ /* 0x002fea000383ffff */
[----:B------:R-:W-:Y:S05]  /*25a90*/  BRA `(.L_x_591) ;  /* 0xfffffff800987947 */ /* 0x000fea000383ffff */
.L_x_578:
[----:B0-----:R0:W1:Y:S02]  /*25aa0*/  SYNCS.PHASECHK.TRANS64.TRYWAIT P0, [R3+URZ], R2 ;  /* 0x00000002030075a7 */ /* 0x001064000800017f */
[----:B-1----:R-:W-:Y:S05]  /*25ab0*/  @!P0 NANOSLEEP.SYNCS 0x989680 ;  /* 0x009896800000895d */ /* 0x002fea0003900000 */
[----:B------:R-:W1:Y:S02]  /*25ac0*/  @!P0 SYNCS.PHASECHK.TRANS64 P0, [R3+URZ], R2 ;  /* 0x00000002030085a7 */ /* 0x000e64000800007f */
[----:B-1----:R-:W-:Y:S05]  /*25ad0*/  @!P0 BRA `(.L_x_578) ;  /* 0xfffffffc00f08947 */ /* 0x002fea000383ffff */
[----:B------:R-:W-:Y:S05]  /*25ae0*/  BRA `(.L_x_592) ;  /* 0xfffffff800a87947 */ /* 0x000fea000383ffff */
.L_x_579:
[----:B0-----:R0:W1:Y:S02]  /*25af0*/  SYNCS.PHASECHK.TRANS64.TRYWAIT P0, [R3+URZ], R2 ;  /* 0x00000002030075a7 */ /* 0x001064000800017f */
[----:B-1----:R-:W-:Y:S05]  /*25b00*/  @!P0 NANOSLEEP.SYNCS 0x989680 ;  /* 0x009896800000895d */ /* 0x002fea0003900000 */
[----:B------:R-:W1:Y:S02]  /*25b10*/  @!P0 SYNCS.PHASECHK.TRANS64 P0, [R3+URZ], R2 ;  /* 0x00000002030085a7 */ /* 0x000e64000800007f */
[----:B-1----:R-:W-:Y:S05]  /*25b20*/  @!P0 BRA `(.L_x_579) ;  /* 0xfffffffc00f08947 */ /* 0x002fea000383ffff */
[----:B------:R-:W-:Y:S05]  /*25b30*/  BRA `(.L_x_593) ;  /* 0xfffffff800b87947 */ /* 0x000fea000383ffff */
.L_x_580:
[----:B0-----:R0:W1:Y:S02]  /*25b40*/  SYNCS.PHASECHK.TRANS64.TRYWAIT P0, [R3+URZ], R2 ;  /* 0x00000002030075a7 */ /* 0x001064000800017f */
[----:B-1----:R-:W-:Y:S05]  /*25b50*/  @!P0 NANOSLEEP.SYNCS 0x989680 ;  /* 0x009896800000895d */ /* 0x002fea0003900000 */
[----:B------:R-:W1:Y:S02]  /*25b60*/  @!P0 SYNCS.PHASECHK.TRANS64 P0, [R3+URZ], R2 ;  /* 0x00000002030085a7 */ /* 0x000e64000800007f */
[----:B-1----:R-:W-:Y:S05]  /*25b70*/  @!P0 BRA `(.L_x_580) ;  /* 0xfffffffc00f08947 */ /* 0x002fea000383ffff */
[----:B------:R-:W-:Y:S05]  /*25b80*/  BRA `(.L_x_594) ;  /* 0xfffffff800c87947 */ /* 0x000fea000383ffff */
.L_x_595:
[----:B------:R-:W-:-:S00]  /*25b90*/  BRA `(.L_x_595) ;  /* 0xfffffffc00fc7947 */ /* 0x000fc0000383ffff */
[----:B------:R-:W-:-:S00]  /*25ba0*/  NOP ;  /* 0x0000000000007918 */ /* 0x000fc00000000000 */
        /* <DEDUP_REMOVED lines=13> */
.L_x_596:


//--------------------- .nv.shared._ZN7cutlass13device_kernelINS_4gemm6kernel13GemmUniversalIN4cute5tupleIJiiiiEEENS1_10collective13CollectiveMmaINS1_37MainloopSm90TmaGmmaWarpSpecializedFP8ILi7ENS5_IJNS4_1CILi4EEESB_NSA_ILi1EEEEEENS1_35KernelTmaWarpSpecializedCooperativeEEENS5_IJNSA_ILi256EEESG_NSA_ILi64EEEEEENS_12float_e4m3_tENS5_IJlSC_lEEESJ_SK_NS4_8TiledMMAINS4_8MMA_AtomIJNS4_4SM904GMMA31MMA_64x256x32_F32E4M3E4M3_SS_TNILNSO_7ScaleInE1ELSQ_1EEEEEENS4_6LayoutINS5_IJNSA_ILi2EEESC_SC_EEENS5_IJSC_NSA_ILi0EEESW_EEEEENS5_IJNS4_10UnderscoreESZ_SZ_EEEEENS4_23SM90_TMA_LOAD_MULTICASTENS4_14ComposedLayoutINS4_7SwizzleILi2ELi4ELi3EEENS4_18smem_ptr_flag_bitsILi8EEENST_INS5_IJNSA_ILi8EEESH_EEENS5_IJSH_SC_EEEEEEEvNS4_8identityES12_S1C_vS1D_EENS_8epilogue10collective6detail29Sm90TmaWarpSpecializedAdapterINS1G_15DefaultEpilogueISJ_SK_SK_NS1F_6thread17LinearCombinationISJ_Li1EffLNS1K_9ScaleType4KindE0ELNS_15FloatRoundStyleE2ESJ_EENS1_15EpilogueDefaultEEEEEvvEEEEvNT_6ParamsE --------------------------
	.section	.nv.shared._ZN7cutlass13device_kernelINS_4gemm6kernel13GemmUniversalIN4cute5tupleIJiiiiEEENS1_10collective13CollectiveMmaINS1_37MainloopSm90TmaGmmaWarpSpecializedFP8ILi7ENS5_IJNS4_1CILi4EEESB_NSA_ILi1EEEEEENS1_35KernelTmaWarpSpecializedCooperativeEEENS5_IJNSA_ILi256EEESG_NSA_ILi64EEEEEENS_12float_e4m3_tENS5_IJlSC_lEEESJ_SK_NS4_8TiledMMAINS4_8MMA_AtomIJNS4_4SM904GMMA31MMA_64x256x32_F32E4M3E4M3_SS_TNILNSO_7ScaleInE1ELSQ_1EEEEEENS4_6LayoutINS5_IJNSA_ILi2EEESC_SC_EEENS5_IJSC_NSA_ILi0EEESW_EEEEENS5_IJNS4_10UnderscoreESZ_SZ_EEEEENS4_23SM90_TMA_LOAD_MULTICASTENS4_14ComposedLayoutINS4_7SwizzleILi2ELi4ELi3EEENS4_18smem_ptr_flag_bitsILi8EEENST_INS5_IJNSA_ILi8EEESH_EEENS5_IJSH_SC_EEEEEEEvNS4_8identityES12_S1C_vS1D_EENS_8epilogue10collective6detail29Sm90TmaWarpSpecializedAdapterINS1G_15DefaultEpilogueISJ_SK_SK_NS1F_6thread17LinearCombinationISJ_Li1EffLNS1K_9ScaleType4KindE0ELNS_15FloatRoundStyleE2ESJ_EENS1_15EpilogueDefaultEEEEEvvEEEEvNT_6ParamsE,"aw",@nobits
	.sectionflags	@""
	.align	16
	.zero		1024


//--------------------- .nv.shared.reserved.0     --------------------------
	.section	.nv.shared.reserved.0,"aw",@nobits
	.weak		__nv_reservedSMEM_offset_0_alias
	.size		__nv_reservedSMEM_offset_0_alias, 0, 0
	.other		__nv_reservedSMEM_offset_0_alias,@"STO_CUDA_RESERVED_SHARED STV_DEFAULT"
__nv_reservedSMEM_offset_0_alias:
	.zero		0


//--------------------- .nv.global                --------------------------
	.section	.nv.global,"aw",@nobits
.nv.global:
	.type		_ZN40_INTERNAL_019aeaec_4_k_cu_cebb7068_223624cute1_E,@object
	.size		_ZN40_INTERNAL_019aeaec_4_k_cu_cebb7068_223624cute1_E,(_ZN40_INTERNAL_019aeaec_4_k_cu_cebb7068_223624cuda3std3__45__cpo6cbeginE - _ZN40_INTERNAL_019aeaec_4_k_cu_cebb7068_223624cute1_E)
_ZN40_INTERNAL_019aeaec_4_k_cu_cebb7068_223624cute1_E:
	.zero		1
	.type		_ZN40_INTERNAL_019aeaec_4_k_cu_cebb7068_223624cuda3std3__45__cpo6cbeginE,@object
	.size		_ZN40_INTERNAL_019aeaec_4_k_cu_cebb7068_223624cuda3std3__45__cpo6cbeginE,(_ZN40_INTERNAL_019aeaec_4_k_cu_cebb7068_223624cuda3std3__48in_placeE - _ZN40_INTERNAL_019aeaec_4_k_cu_cebb7068_223624cuda3std3__45__cpo6cbeginE)
_ZN40_INTERNAL_019aeaec_4_k_cu_cebb7068_223624cuda3std3__45__cpo6cbeginE:
	.zero		1
	.type		_ZN40_INTERNAL_019aeaec_4_k_cu_cebb7068_223624cuda3std3__48in_placeE,@object
	.size		_ZN40_INTERNAL_019aeaec_4_k_cu_cebb7068_223624cuda3std3__48in_placeE,(_ZN40_INTERNAL_019aeaec_4_k_cu_cebb7068_223624cuda3std6ranges3__45__cpo9iter_moveE - _ZN40_INTERNAL_019aeaec_4_k_cu_cebb7068_223624cuda3std3__48in_placeE)
_ZN40_INTERNAL_019aeaec_4_k_cu_cebb7068_223624cuda3std3__48in_placeE:
	.zero		1
	.type		_ZN40_INTERNAL_019aeaec_4_k_cu_cebb7068_223624cuda3std6ranges3__45__cpo9iter_moveE,@object
	.size		_ZN40_INTERNAL_019aeaec_4_k_cu_cebb7068_223624cuda3std6ranges3__45__cpo9iter_moveE,(_ZN40_INTERNAL_019aeaec_4_k_cu_cebb7068_223624cuda3std3__45__cpo5beginE - _ZN40_INTERNAL_019aeaec_4_k_cu_cebb7068_223624cuda3std6ranges3__45__cpo9iter_moveE)
_ZN40_INTERNAL_019aeaec_4_k_cu_cebb7068_223624cuda3std6ranges3__45__cpo9iter_moveE:
	.zero		1
	.type		_ZN40_INTERNAL_019aeaec_4_k_cu_cebb7068_223624cuda3std3__45__cpo5beginE,@object
	.size		_ZN40_INTERNAL_019aeaec_4_k_cu_cebb7068_223624cuda3std3__45__cpo5beginE,(_ZN40_INTERNAL_019aeaec_4_k_cu_cebb7068_223624cuda3std3__442_GLOBAL__N__019aeaec_4_k_cu_cebb7068_223626ignoreE - _ZN40_INTERNAL_019aeaec_4_k_cu_cebb7068_223624cuda3std3__45__cpo5beginE)
_ZN40_INTERNAL_019aeaec_4_k_cu_cebb7068_223624cuda3std3__45__cpo5beginE:
	.zero		1
	.type		_ZN40_INTERNAL_019aeaec_4_k_cu_cebb7068_223624cuda3std3__442_GLOBAL__N__019aeaec_4_k_cu_cebb7068_223626ignoreE,@object
	.size		_ZN40_INTERNAL_019aeaec_4_k_cu_cebb7068_223624cuda3std3__442_GLOBAL__N__019aeaec_4_k_cu_cebb7068_223626ignoreE,(_ZN40_INTERNAL_019aeaec_4_k_cu_cebb7068_223624cute7productE - _ZN40_INTERNAL_019aeaec_4_k_cu_cebb7068_223624cuda3std3__442_GLOBAL__N__019aeaec_4_k_cu_cebb7068_223626ignoreE)
_ZN40_INTERNAL_019aeaec_4_k_cu_cebb7068_223624cuda3std3__442_GLOBAL__N__019aeaec_4_k_cu_cebb7068_223626ignoreE:
	.zero		1
	.type		_ZN40_INTERNAL_019aeaec_4_k_cu_cebb7068_223624cute7productE,@object
	.size		_ZN40_INTERNAL_019aeaec_4_k_cu_cebb7068_223624cute7productE,(_ZN40_INTERNAL_019aeaec_4_k_cu_cebb7068_223624cuda3std3__45__cpo3endE - _ZN40_INTERNAL_019aeaec_4_k_cu_cebb7068_223624cute7productE)
_ZN40_INTERNAL_019aeaec_4_k_cu_cebb7068_223624cute7productE:
	.zero		1
	.type		_ZN40_INTERNAL_019aeaec_4_k_cu_cebb7068_223624cuda3std3__45__cpo3endE,@object
	.size		_ZN40_INTERNAL_019aeaec_4_k_cu_cebb7068_223624cuda3std3__45__cpo3endE,(_ZN40_INTERNAL_019aeaec_4_k_cu_cebb7068_223624cuda3std3__419piecewise_constructE - _ZN40_INTERNAL_019aeaec_4_k_cu_cebb7068_223624cuda3std3__45__cpo3endE)
_ZN40_INTERNAL_019aeaec_4_k_cu_cebb7068_223624cuda3std3__45__cpo3endE:
	.zero		1
	.type		_ZN40_INTERNAL_019aeaec_4_k_cu_cebb7068_223624cuda3std3__419piecewise_constructE,@object
	.size		_ZN40_INTERNAL_019aeaec_4_k_cu_cebb7068_223624cuda3std3__419piecewise_constructE,(_ZN40_INTERNAL_019aeaec_4_k_cu_cebb7068_223624cuda3std3__45__cpo4cendE - _ZN40_INTERNAL_019aeaec_4_k_cu_cebb7068_223624cuda3std3__419piecewise_constructE)
_ZN40_INTERNAL_019aeaec_4_k_cu_cebb7068_223624cuda3std3__419piecewise_constructE:
	.zero		1
	.type		_ZN40_INTERNAL_019aeaec_4_k_cu_cebb7068_223624cuda3std3__45__cpo4cendE,@object
	.size		_ZN40_INTERNAL_019aeaec_4_k_cu_cebb7068_223624cuda3std3__45__cpo4cendE,(_ZN40_INTERNAL_019aeaec_4_k_cu_cebb7068_223624cuda3std6ranges3__45__cpo4swapE - _ZN40_INTERNAL_019aeaec_4_k_cu_cebb7068_223624cuda3std3__45__cpo4cendE)
_ZN40_INTERNAL_019aeaec_4_k_cu_cebb7068_223624cuda3std3__45__cpo4cendE:
	.zero		1
	.type		_ZN40_INTERNAL_019aeaec_4_k_cu_cebb7068_223624cuda3std6ranges3__45__cpo4swapE,@object
	.size		_ZN40_INTERNAL_019aeaec_4_k_cu_cebb7068_223624cuda3std6ranges3__45__cpo4swapE,(.L_7 - _ZN40_INTERNAL_019aeaec_4_k_cu_cebb7068_223624cuda3std6ranges3__45__cpo4swapE)
_ZN40_INTERNAL_019aeaec_4_k_cu_cebb7068_223624cuda3std6ranges3__45__cpo4swapE:
	.zero		1
.L_7:


//--------------------- .nv.constant0._ZN7cutlass13device_kernelINS_4gemm6kernel13GemmUniversalIN4cute5tupleIJiiiiEEENS1_10collective13CollectiveMmaINS1_37MainloopSm90TmaGmmaWarpSpecializedFP8ILi7ENS5_IJNS4_1CILi4EEESB_NSA_ILi1EEEEEENS1_35KernelTmaWarpSpecializedCooperativeEEENS5_IJNSA_ILi256EEESG_NSA_ILi64EEEEEENS_12float_e4m3_tENS5_IJlSC_lEEESJ_SK_NS4_8TiledMMAINS4_8MMA_AtomIJNS4_4SM904GMMA31MMA_64x256x32_F32E4M3E4M3_SS_TNILNSO_7ScaleInE1ELSQ_1EEEEEENS4_6LayoutINS5_IJNSA_ILi2EEESC_SC_EEENS5_IJSC_NSA_ILi0EEESW_EEEEENS5_IJNS4_10UnderscoreESZ_SZ_EEEEENS4_23SM90_TMA_LOAD_MULTICASTENS4_14ComposedLayoutINS4_7SwizzleILi2ELi4ELi3EEENS4_18smem_ptr_flag_bitsILi8EEENST_INS5_IJNSA_ILi8EEESH_EEENS5_IJSH_SC_EEEEEEEvNS4_8identityES12_S1C_vS1D_EENS_8epilogue10collective6detail29Sm90TmaWarpSpecializedAdapterINS1G_15DefaultEpilogueISJ_SK_SK_NS1F_6thread17LinearCombinationISJ_Li1EffLNS1K_9ScaleType4KindE0ELNS_15FloatRoundStyleE2ESJ_EENS1_15EpilogueDefaultEEEEEvvEEEEvNT_6ParamsE --------------------------
	.section	.nv.constant0._ZN7cutlass13device_kernelINS_4gemm6kernel13GemmUniversalIN4cute5tupleIJiiiiEEENS1_10collective13CollectiveMmaINS1_37MainloopSm90TmaGmmaWarpSpecializedFP8ILi7ENS5_IJNS4_1CILi4EEESB_NSA_ILi1EEEEEENS1_35KernelTmaWarpSpecializedCooperativeEEENS5_IJNSA_ILi256EEESG_NSA_ILi64EEEEEENS_12float_e4m3_tENS5_IJlSC_lEEESJ_SK_NS4_8TiledMMAINS4_8MMA_AtomIJNS4_4SM904GMMA31MMA_64x256x32_F32E4M3E4M3_SS_TNILNSO_7ScaleInE1ELSQ_1EEEEEENS4_6LayoutINS5_IJNSA_ILi2EEESC_SC_EEENS5_IJSC_NSA_ILi0EEESW_EEEEENS5_IJNS4_10UnderscoreESZ_SZ_EEEEENS4_23SM90_TMA_LOAD_MULTICASTENS4_14ComposedLayoutINS4_7SwizzleILi2ELi4ELi3EEENS4_18smem_ptr_flag_bitsILi8EEENST_INS5_IJNSA_ILi8EEESH_EEENS5_IJSH_SC_EEEEEEEvNS4_8identityES12_S1C_vS1D_EENS_8epilogue10collective6detail29Sm90TmaWarpSpecializedAdapterINS1G_15DefaultEpilogueISJ_SK_SK_NS1F_6thread17LinearCombinationISJ_Li1EffLNS1K_9ScaleType4KindE0ELNS_15FloatRoundStyleE2ESJ_EENS1_15EpilogueDefaultEEEEEvvEEEEvNT_6ParamsE,"a",@progbits
	.sectionflags	@""
	.align	4
.nv.constant0._ZN7cutlass13device_kernelINS_4gemm6kernel13GemmUniversalIN4cute5tupleIJiiiiEEENS1_10collective13CollectiveMmaINS1_37MainloopSm90TmaGmmaWarpSpecializedFP8ILi7ENS5_IJNS4_1CILi4EEESB_NSA_ILi1EEEEEENS1_35KernelTmaWarpSpecializedCooperativeEEENS5_IJNSA_ILi256EEESG_NSA_ILi64EEEEEENS_12float_e4m3_tENS5_IJlSC_lEEESJ_SK_NS4_8TiledMMAINS4_8MMA_AtomIJNS4_4SM904GMMA31MMA_64x256x32_F32E4M3E4M3_SS_TNILNSO_7ScaleInE1ELSQ_1EEEEEENS4_6LayoutINS5_IJNSA_ILi2EEESC_SC_EEENS5_IJSC_NSA_ILi0EEESW_EEEEENS5_IJNS4_10UnderscoreESZ_SZ_EEEEENS4_23SM90_TMA_LOAD_MULTICASTENS4_14ComposedLayoutINS4_7SwizzleILi2ELi4ELi3EEENS4_18smem_ptr_flag_bitsILi8EEENST_INS5_IJNSA_ILi8EEESH_EEENS5_IJSH_SC_EEEEEEEvNS4_8identityES12_S1C_vS1D_EENS_8epilogue10collective6detail29Sm90TmaWarpSpecializedAdapterINS1G_15DefaultEpilogueISJ_SK_SK_NS1F_6thread17LinearCombinationISJ_Li1EffLNS1K_9ScaleType4KindE0ELNS_15FloatRoundStyleE2ESJ_EENS1_15EpilogueDefaultEEEEEvvEEEEvNT_6ParamsE:
	.zero		1664


//--------------------- SYMBOLS --------------------------

	.type		.nv.reservedSmem.offset0,@object
	.size		.nv.reservedSmem.offset0,0x4
